// auto-generated by cutlass_sweep.gemm — config: {"arch": "sm_90", "cluster_m": 1, "cluster_n": 1, "dtype": "fp16", "dtype_b": "fp16", "layout": "nt", "stages": 7, "tile_k": 64, "tile_m": 256, "tile_n": 128}
#include "cutlass/cutlass.h"
#include "cutlass/gemm/collective/collective_builder.hpp"
#include "cutlass/gemm/device/gemm_universal_adapter.h"
#include "cutlass/gemm/kernel/gemm_universal.hpp"
#include "cutlass/epilogue/collective/collective_builder.hpp"

using ElemA = cutlass::half_t;
using ElemB = cutlass::half_t;
using ElemCD = cutlass::half_t;
using Acc  = float;
using TileShape    = cute::Shape<cute::_256, cute::_128, cute::_64>;
using ClusterShape = cute::Shape<cute::_1, cute::_1, cute::_1>;

using CollectiveEpilogue = typename cutlass::epilogue::collective::CollectiveBuilder<
    cutlass::arch::Sm90, cutlass::arch::OpClassTensorOp,
    TileShape, ClusterShape,
    cutlass::epilogue::collective::EpilogueTileAuto,
    Acc, Acc,
    ElemCD, cutlass::layout::RowMajor, 128 / cutlass::sizeof_bits<ElemCD>::value,
    ElemCD, cutlass::layout::RowMajor, 128 / cutlass::sizeof_bits<ElemCD>::value,
    cutlass::epilogue::collective::EpilogueScheduleAuto
  >::CollectiveOp;

using CollectiveMainloop = typename cutlass::gemm::collective::CollectiveBuilder<
    cutlass::arch::Sm90, cutlass::arch::OpClassTensorOp,
    ElemA, cutlass::layout::RowMajor, 128 / cutlass::sizeof_bits<ElemA>::value,
    ElemB, cutlass::layout::ColumnMajor, 128 / cutlass::sizeof_bits<ElemB>::value,
    Acc,
    TileShape, ClusterShape,
    cutlass::gemm::collective::StageCount<7>,
    cutlass::gemm::collective::KernelScheduleAuto
  >::CollectiveOp;

using GemmKernel = cutlass::gemm::kernel::GemmUniversal<
    cute::Shape<int,int,int,int>,
    CollectiveMainloop,
    CollectiveEpilogue
>;
using Gemm = cutlass::gemm::device::GemmUniversalAdapter<GemmKernel>;

// Force the device kernel symbol into the cubin without needing a host main.
auto* _anchor = &cutlass::device_kernel<GemmKernel>;


// ===== COMPILED SASS (sm_90a) =====

	.target	sm_90a

	.elftype	@"ET_EXEC"


//--------------------- .note.nv.tkinfo           --------------------------
	.section	.note.nv.tkinfo,"",@"SHT_NOTE"
	.sectionflags	@"SHF_NOTE_NV_TKINFO"
	.tkinfo
        /*0018*/ 	.word	0x00000002
        /*0030*/ 	.string	""
        /*0030*/ 	.string	"ptxas"
        /*0030*/ 	.string	"Cuda compilation tools, release 13.0, V13.0.88"
        /*0030*/ 	.string	"Build cuda_13.0.r13.0/compiler.36424714_0"
        /*0030*/ 	.string	"-arch sm_90a -m 64 "



//--------------------- .note.nv.cuinfo           --------------------------
	.section	.note.nv.cuinfo,"",@"SHT_NOTE"
	.sectionflags	@"SHF_NOTE_NV_CUINFO"
        /*0018*/ 	.short	0x0002
        /*001a*/ 	.short	0x005a
        /*001c*/ 	.short	0x0082
	.zero		2


//--------------------- .nv.info                  --------------------------
	.section	.nv.info,"",@"SHT_CUDA_INFO"
	.align	4


	//----- nvinfo : EIATTR_REGCOUNT
	.align		4
        /*0000*/ 	.byte	0x04, 0x2f
        /*0002*/ 	.short	(.L_15 - .L_14)
	.align		4
.L_14:
        /*0004*/ 	.word	index@(_ZN7cutlass13device_kernelINS_4gemm6kernel13GemmUniversalIN4cute5tupleIJiiiiEEENS1_10collective13CollectiveMmaINS1_34MainloopSm90TmaGmmaWarpSpecializedILi7ENS5_IJNS4_1CILi1EEESB_SB_EEENS1_35KernelTmaWarpSpecializedCooperativeEEENS5_IJNSA_ILi256EEENSA_ILi128EEENSA_ILi64EEEEEENS_6half_tENS5_IJlSB_lEEESJ_SK_NS4_8TiledMMAINS4_8MMA_AtomIJNS4_4SM904GMMA26MMA_64x128x16_F32F16F16_SSILNSO_5MajorE0ELSQ_0ELNSO_7ScaleInE1ELSR_1EEEEEENS4_6LayoutINS5_IJNSA_ILi2EEESB_SB_EEENS5_IJSB_NSA_ILi0EEESX_EEEEENS5_IJNS4_10UnderscoreES10_S10_EEEEENS4_13SM90_TMA_LOADENS4_14ComposedLayoutINS4_7SwizzleILi3ELi4ELi3EEENS4_18smem_ptr_flag_bitsILi16EEENSU_INS5_IJNSA_ILi8EEESH_EEENS5_IJSH_SB_EEEEEEEvNS4_8identityES13_S1D_vS1E_EENS_8epilogue10collective6detail29Sm90TmaWarpSpecializedAdapterINS1H_15DefaultEpilogueISJ_SK_SK_NS1G_6thread17LinearCombinationISJ_Li1EffLNS1L_9ScaleType4KindE0ELNS_15FloatRoundStyleE2ESJ_EENS1_15EpilogueDefaultEEEEEvvEEEEvNT_6ParamsE)
        /*0008*/ 	.word	0x000000a8


	//----- nvinfo : EIATTR_FRAME_SIZE
	.align		4
.L_15:
        /*000c*/ 	.byte	0x04, 0x11
        /*000e*/ 	.short	(.L_17 - .L_16)
	.align		4
.L_16:
        /*0010*/ 	.word	index@(_ZN7cutlass13device_kernelINS_4gemm6kernel13GemmUniversalIN4cute5tupleIJiiiiEEENS1_10collective13CollectiveMmaINS1_34MainloopSm90TmaGmmaWarpSpecializedILi7ENS5_IJNS4_1CILi1EEESB_SB_EEENS1_35KernelTmaWarpSpecializedCooperativeEEENS5_IJNSA_ILi256EEENSA_ILi128EEENSA_ILi64EEEEEENS_6half_tENS5_IJlSB_lEEESJ_SK_NS4_8TiledMMAINS4_8MMA_AtomIJNS4_4SM904GMMA26MMA_64x128x16_F32F16F16_SSILNSO_5MajorE0ELSQ_0ELNSO_7ScaleInE1ELSR_1EEEEEENS4_6LayoutINS5_IJNSA_ILi2EEESB_SB_EEENS5_IJSB_NSA_ILi0EEESX_EEEEENS5_IJNS4_10UnderscoreES10_S10_EEEEENS4_13SM90_TMA_LOADENS4_14ComposedLayoutINS4_7SwizzleILi3ELi4ELi3EEENS4_18smem_ptr_flag_bitsILi16EEENSU_INS5_IJNSA_ILi8EEESH_EEENS5_IJSH_SB_EEEEEEEvNS4_8identityES13_S1D_vS1E_EENS_8epilogue10collective6detail29Sm90TmaWarpSpecializedAdapterINS1H_15DefaultEpilogueISJ_SK_SK_NS1G_6thread17LinearCombinationISJ_Li1EffLNS1L_9ScaleType4KindE0ELNS_15FloatRoundStyleE2ESJ_EENS1_15EpilogueDefaultEEEEEvvEEEEvNT_6ParamsE)
        /*0014*/ 	.word	0x00000000


	//----- nvinfo : EIATTR_MIN_STACK_SIZE
	.align		4
.L_17:
        /*0018*/ 	.byte	0x04, 0x12
        /*001a*/ 	.short	(.L_19 - .L_18)
	.align		4
.L_18:
        /*001c*/ 	.word	index@(_ZN7cutlass13device_kernelINS_4gemm6kernel13GemmUniversalIN4cute5tupleIJiiiiEEENS1_10collective13CollectiveMmaINS1_34MainloopSm90TmaGmmaWarpSpecializedILi7ENS5_IJNS4_1CILi1EEESB_SB_EEENS1_35KernelTmaWarpSpecializedCooperativeEEENS5_IJNSA_ILi256EEENSA_ILi128EEENSA_ILi64EEEEEENS_6half_tENS5_IJlSB_lEEESJ_SK_NS4_8TiledMMAINS4_8MMA_AtomIJNS4_4SM904GMMA26MMA_64x128x16_F32F16F16_SSILNSO_5MajorE0ELSQ_0ELNSO_7ScaleInE1ELSR_1EEEEEENS4_6LayoutINS5_IJNSA_ILi2EEESB_SB_EEENS5_IJSB_NSA_ILi0EEESX_EEEEENS5_IJNS4_10UnderscoreES10_S10_EEEEENS4_13SM90_TMA_LOADENS4_14ComposedLayoutINS4_7SwizzleILi3ELi4ELi3EEENS4_18smem_ptr_flag_bitsILi16EEENSU_INS5_IJNSA_ILi8EEESH_EEENS5_IJSH_SB_EEEEEEEvNS4_8identityES13_S1D_vS1E_EENS_8epilogue10collective6detail29Sm90TmaWarpSpecializedAdapterINS1H_15DefaultEpilogueISJ_SK_SK_NS1G_6thread17LinearCombinationISJ_Li1EffLNS1L_9ScaleType4KindE0ELNS_15FloatRoundStyleE2ESJ_EENS1_15EpilogueDefaultEEEEEvvEEEEvNT_6ParamsE)
        /*0020*/ 	.word	0x00000000
.L_19:


//--------------------- .nv.compat                --------------------------
	.section	.nv.compat,"",@"SHT_CUDA_COMPAT_INFO"
	.align	4
        /*0000*/ 	.byte	0x02, 0x09, 0x01, 0x00, 0x02, 0x02, 0x04, 0x00, 0x02, 0x05, 0x05, 0x00, 0x03, 0x07, 0x01, 0x01
        /*0010*/ 	.byte	0x02, 0x03, 0x01, 0x00, 0x02, 0x06, 0x01, 0x00, 0x04, 0x0b, 0x08, 0x00, 0x00, 0x00, 0x00, 0x00
        /*0020*/ 	.byte	0x00, 0x00, 0x00, 0x00


//--------------------- .nv.info._ZN7cutlass13device_kernelINS_4gemm6kernel13GemmUniversalIN4cute5tupleIJiiiiEEENS1_10collective13CollectiveMmaINS1_34MainloopSm90TmaGmmaWarpSpecializedILi7ENS5_IJNS4_1CILi1EEESB_SB_EEENS1_35KernelTmaWarpSpecializedCooperativeEEENS5_IJNSA_ILi256EEENSA_ILi128EEENSA_ILi64EEEEEENS_6half_tENS5_IJlSB_lEEESJ_SK_NS4_8TiledMMAINS4_8MMA_AtomIJNS4_4SM904GMMA26MMA_64x128x16_F32F16F16_SSILNSO_5MajorE0ELSQ_0ELNSO_7ScaleInE1ELSR_1EEEEEENS4_6LayoutINS5_IJNSA_ILi2EEESB_SB_EEENS5_IJSB_NSA_ILi0EEESX_EEEEENS5_IJNS4_10UnderscoreES10_S10_EEEEENS4_13SM90_TMA_LOADENS4_14ComposedLayoutINS4_7SwizzleILi3ELi4ELi3EEENS4_18smem_ptr_flag_bitsILi16EEENSU_INS5_IJNSA_ILi8EEESH_EEENS5_IJSH_SB_EEEEEEEvNS4_8identityES13_S1D_vS1E_EENS_8epilogue10collective6detail29Sm90TmaWarpSpecializedAdapterINS1H_15DefaultEpilogueISJ_SK_SK_NS1G_6thread17LinearCombinationISJ_Li1EffLNS1L_9ScaleType4KindE0ELNS_15FloatRoundStyleE2ESJ_EENS1_15EpilogueDefaultEEEEEvvEEEEvNT_6ParamsE --------------------------
	.section	.nv.info._ZN7cutlass13device_kernelINS_4gemm6kernel13GemmUniversalIN4cute5tupleIJiiiiEEENS1_10collective13CollectiveMmaINS1_34MainloopSm90TmaGmmaWarpSpecializedILi7ENS5_IJNS4_1CILi1EEESB_SB_EEENS1_35KernelTmaWarpSpecializedCooperativeEEENS5_IJNSA_ILi256EEENSA_ILi128EEENSA_ILi64EEEEEENS_6half_tENS5_IJlSB_lEEESJ_SK_NS4_8TiledMMAINS4_8MMA_AtomIJNS4_4SM904GMMA26MMA_64x128x16_F32F16F16_SSILNSO_5MajorE0ELSQ_0ELNSO_7ScaleInE1ELSR_1EEEEEENS4_6LayoutINS5_IJNSA_ILi2EEESB_SB_EEENS5_IJSB_NSA_ILi0EEESX_EEEEENS5_IJNS4_10UnderscoreES10_S10_EEEEENS4_13SM90_TMA_LOADENS4_14ComposedLayoutINS4_7SwizzleILi3ELi4ELi3EEENS4_18smem_ptr_flag_bitsILi16EEENSU_INS5_IJNSA_ILi8EEESH_EEENS5_IJSH_SB_EEEEEEEvNS4_8identityES13_S1D_vS1E_EENS_8epilogue10collective6detail29Sm90TmaWarpSpecializedAdapterINS1H_15DefaultEpilogueISJ_SK_SK_NS1G_6thread17LinearCombinationISJ_Li1EffLNS1L_9ScaleType4KindE0ELNS_15FloatRoundStyleE2ESJ_EENS1_15EpilogueDefaultEEEEEvvEEEEvNT_6ParamsE,"",@"SHT_CUDA_INFO"
	.sectionflags	@""
	.align	4


	//----- nvinfo : EIATTR_CUDA_API_VERSION
	.align		4
        /*0000*/ 	.byte	0x04, 0x37
        /*0002*/ 	.short	(.L_21 - .L_20)
.L_20:
        /*0004*/ 	.word	0x00000082


	//----- nvinfo : EIATTR_KPARAM_INFO
	.align		4
.L_21:
        /*0008*/ 	.byte	0x04, 0x17
        /*000a*/ 	.short	(.L_23 - .L_22)
.L_22:
        /*000c*/ 	.word	0x00000000
        /*0010*/ 	.short	0x0000
        /*0012*/ 	.short	0x0070
        /*0014*/ 	.byte	0x00, 0xf0, 0x01, 0x10


	//----- nvinfo : EIATTR_SPARSE_MMA_MASK
	.align		4
.L_23:
        /*0018*/ 	.byte	0x03, 0x50
        /*001a*/ 	.short	0x0000


	//----- nvinfo : EIATTR_MAXREG_COUNT
	.align		4
        /*001c*/ 	.byte	0x03, 0x1b
        /*001e*/ 	.short	0x00a8


	//----- nvinfo : EIATTR_NUM_BARRIERS
	.align		4
        /*0020*/ 	.byte	0x02, 0x4c
        /*0022*/ 	.byte	0x01
	.zero		1


	//----- nvinfo : EIATTR_EXTERNS
	.align		4
        /*0024*/ 	.byte	0x04, 0x0f
        /*0026*/ 	.short	(.L_25 - .L_24)


	//   ....[0]....
	.align		4
.L_24:
        /*0028*/ 	.word	index@(__assertfail)


	//----- nvinfo : EIATTR_MERCURY_ISA_VERSION
	.align		4
.L_25:
        /*002c*/ 	.byte	0x03, 0x5f
        /*002e*/ 	.short	0x0101


	//----- nvinfo : EIATTR_INT_WARP_WIDE_INSTR_OFFSETS
	.align		4
        /*0030*/ 	.byte	0x04, 0x31
        /*0032*/ 	.short	(.L_27 - .L_26)


	//   ....[0]....
.L_26:
        /*0034*/ 	.word	0x00000410


	//   ....[1]....
        /*0038*/ 	.word	0x00000440


	//   ....[2]....
        /*003c*/ 	.word	0x00000520


	//----- nvinfo : EIATTR_COOP_GROUP_MASK_REGIDS
	.align		4
.L_27:
        /*0040*/ 	.byte	0x04, 0x29
        /*0042*/ 	.short	(.L_29 - .L_28)


	//   ....[0]....
.L_28:
        /*0044*/ 	.word	0xffffffff


	//   ....[1]....
        /*0048*/ 	.word	0xffffffff


	//   ....[2]....
        /*004c*/ 	.word	0xffffffff


	//   ....[3]....
        /*0050*/ 	.word	0xffffffff


	//   ....[4]....
        /*0054*/ 	.word	0xffffffff


	//----- nvinfo : EIATTR_COOP_GROUP_INSTR_OFFSETS
	.align		4
.L_29:
        /*0058*/ 	.byte	0x04, 0x28
        /*005a*/ 	.short	(.L_31 - .L_30)


	//   ....[0]....
.L_30:
        /*005c*/ 	.word	0x00000060


	//   ....[1]....
        /*0060*/ 	.word	0x00000070


	//   ....[2]....
        /*0064*/ 	.word	0x00000130


	//   ....[3]....
        /*0068*/ 	.word	0x00000320


	//   ....[4]....
        /*006c*/ 	.word	0x00000fd0


	//----- nvinfo : EIATTR_REG_RECONFIG
	.align		4
.L_31:
        /*0070*/ 	.byte	0x01, 0x54
	.zero		2


	//----- nvinfo : EIATTR_SYSCALL_OFFSETS
	.align		4
        /*0074*/ 	.byte	0x04, 0x46
        /*0076*/ 	.short	(.L_33 - .L_32)


	//   ....[0]....
.L_32:
        /*0078*/ 	.word	0x00001190


	//----- nvinfo : EIATTR_MBARRIER_INSTR_OFFSETS
	.align		4
.L_33:
        /*007c*/ 	.byte	0x04, 0x39
        /*007e*/ 	.short	(.L_35 - .L_34)


	//   ....[0]....
.L_34:
        /*0080*/ 	.word	0x00000230
        /*0084*/ 	.word	0x000000ff
        /*0088*/ 	.word	0x00000000
        /*008c*/ 	.short	0x0100
        /*008e*/ 	.byte	0x08
	.zero		1


	//   ....[1]....
        /*0090*/ 	.word	0x00000240
        /*0094*/ 	.word	0x000000ff
        /*0098*/ 	.word	0x00000038
        /*009c*/ 	.short	0x0100
        /*009e*/ 	.byte	0x08
	.zero		1


	//   ....[2]....
        /*00a0*/ 	.word	0x00000250
        /*00a4*/ 	.word	0x000000ff
        /*00a8*/ 	.word	0x00000008
        /*00ac*/ 	.short	0x0100
        /*00ae*/ 	.byte	0x08
	.zero		1


	//   ....[3]....
        /*00b0*/ 	.word	0x00000260
        /*00b4*/ 	.word	0x000000ff
        /*00b8*/ 	.word	0x00000040
        /*00bc*/ 	.short	0x0100
        /*00be*/ 	.byte	0x08
	.zero		1


	//   ....[4]....
        /*00c0*/ 	.word	0x00000270
        /*00c4*/ 	.word	0x000000ff
        /*00c8*/ 	.word	0x00000010
        /*00cc*/ 	.short	0x0100
        /*00ce*/ 	.byte	0x08
	.zero		1


	//   ....[5]....
        /*00d0*/ 	.word	0x00000280
        /*00d4*/ 	.word	0x000000ff
        /*00d8*/ 	.word	0x00000048
        /*00dc*/ 	.short	0x0100
        /*00de*/ 	.byte	0x08
	.zero		1


	//   ....[6]....
        /*00e0*/ 	.word	0x00000290
        /*00e4*/ 	.word	0x000000ff
        /*00e8*/ 	.word	0x00000018
        /*00ec*/ 	.short	0x0100
        /*00ee*/ 	.byte	0x08
	.zero		1


	//   ....[7]....
        /*00f0*/ 	.word	0x000002a0
        /*00f4*/ 	.word	0x000000ff
        /*00f8*/ 	.word	0x00000050
        /*00fc*/ 	.short	0x0100
        /*00fe*/ 	.byte	0x08
	.zero		1


	//   ....[8]....
        /*0100*/ 	.word	0x000002b0
        /*0104*/ 	.word	0x000000ff
        /*0108*/ 	.word	0x00000020
        /*010c*/ 	.short	0x0100
        /*010e*/ 	.byte	0x08
	.zero		1


	//   ....[9]....
        /*0110*/ 	.word	0x000002c0
        /*0114*/ 	.word	0x000000ff
        /*0118*/ 	.word	0x00000058
        /*011c*/ 	.short	0x0100
        /*011e*/ 	.byte	0x08
	.zero		1


	//   ....[10]....
        /*0120*/ 	.word	0x000002d0
        /*0124*/ 	.word	0x000000ff
        /*0128*/ 	.word	0x00000028
        /*012c*/ 	.short	0x0100
        /*012e*/ 	.byte	0x08
	.zero		1


	//   ....[11]....
        /*0130*/ 	.word	0x000002e0
        /*0134*/ 	.word	0x000000ff
        /*0138*/ 	.word	0x00000060
        /*013c*/ 	.short	0x0100
        /*013e*/ 	.byte	0x08
	.zero		1


	//   ....[12]....
        /*0140*/ 	.word	0x000002f0
        /*0144*/ 	.word	0x000000ff
        /*0148*/ 	.word	0x00000030
        /*014c*/ 	.short	0x0100
        /*014e*/ 	.byte	0x08
	.zero		1


	//   ....[13]....
        /*0150*/ 	.word	0x00000300
        /*0154*/ 	.word	0x000000ff
        /*0158*/ 	.word	0x00000068
        /*015c*/ 	.short	0x0100
        /*015e*/ 	.byte	0x08
	.zero		1


	//   ....[14]....
        /*0160*/ 	.word	0x00000590
        /*0164*/ 	.word	0x000000ff
        /*0168*/ 	.word	0x00000080
        /*016c*/ 	.short	0x0100
        /*016e*/ 	.byte	0x06
	.zero		1


	//   ....[15]....
        /*0170*/ 	.word	0x000005f0
        /*0174*/ 	.word	0x000000ff
        /*0178*/ 	.word	0x00000088
        /*017c*/ 	.short	0x0100
        /*017e*/ 	.byte	0x06
	.zero		1


	//   ....[16]....
        /*0180*/ 	.word	0x00001210
        /*0184*/ 	.word	0x00000003
        /*0188*/ 	.word	0x00000000
        /*018c*/ 	.short	0x010a
        /*018e*/ 	.byte	0x3f
	.zero		1


	//   ....[17]....
        /*0190*/ 	.word	0x00001250
        /*0194*/ 	.word	0x00000003
        /*0198*/ 	.word	0x00000000
        /*019c*/ 	.short	0x010a
        /*019e*/ 	.byte	0x3f
	.zero		1


	//   ....[18]....
        /*01a0*/ 	.word	0x00001730
        /*01a4*/ 	.word	0x000000ff
        /*01a8*/ 	.word	0x00000000
        /*01ac*/ 	.short	0x010a
        /*01ae*/ 	.byte	0x08
	.zero		1


	//   ....[19]....
        /*01b0*/ 	.word	0x00001770
        /*01b4*/ 	.word	0x000000ff
        /*01b8*/ 	.word	0x00000000
        /*01bc*/ 	.short	0x010a
        /*01be*/ 	.byte	0x08
	.zero		1


	//   ....[20]....
        /*01c0*/ 	.word	0x00001b10
        /*01c4*/ 	.word	0x000000ff
        /*01c8*/ 	.word	0x00000000
        /*01cc*/ 	.short	0x0101
        /*01ce*/ 	.byte	0x08
	.zero		1


	//   ....[21]....
        /*01d0*/ 	.word	0x00001d30
        /*01d4*/ 	.word	0x000000ff
        /*01d8*/ 	.word	0x00000000
        /*01dc*/ 	.short	0x0101
        /*01de*/ 	.byte	0x04
	.zero		1


	//   ....[22]....
        /*01e0*/ 	.word	0x0000b600
        /*01e4*/ 	.word	0x0000000e
        /*01e8*/ 	.word	0x00000038
        /*01ec*/ 	.short	0x010a
        /*01ee*/ 	.byte	0x3f
	.zero		1


	//   ....[23]....
        /*01f0*/ 	.word	0x0000b9e0
        /*01f4*/ 	.word	0x00000006
        /*01f8*/ 	.word	0x00000088
        /*01fc*/ 	.short	0x0101
        /*01fe*/ 	.byte	0x3f
	.zero		1


	//   ....[24]....
        /*0200*/ 	.word	0x0000c0d0
        /*0204*/ 	.word	0x00000007
        /*0208*/ 	.word	0x00000000
        /*020c*/ 	.short	0x010a
        /*020e*/ 	.byte	0x3f
	.zero		1


	//   ....[25]....
        /*0210*/ 	.word	0x0000c150
        /*0214*/ 	.word	0x00000009
        /*0218*/ 	.word	0x00000000
        /*021c*/ 	.short	0x010a
        /*021e*/ 	.byte	0x3f
	.zero		1


	//   ....[26]....
        /*0220*/ 	.word	0x0000c1e0
        /*0224*/ 	.word	0x00000006
        /*0228*/ 	.word	0x00000000
        /*022c*/ 	.short	0x010a
        /*022e*/ 	.byte	0x3f
	.zero		1


	//   ....[27]....
        /*0230*/ 	.word	0x0000c270
        /*0234*/ 	.word	0x00000009
        /*0238*/ 	.word	0x00000000
        /*023c*/ 	.short	0x010a
        /*023e*/ 	.byte	0x3f
	.zero		1


	//   ....[28]....
        /*0240*/ 	.word	0x0000c300
        /*0244*/ 	.word	0x00000006
        /*0248*/ 	.word	0x00000000
        /*024c*/ 	.short	0x010a
        /*024e*/ 	.byte	0x3f
	.zero		1


	//   ....[29]....
        /*0250*/ 	.word	0x0000c390
        /*0254*/ 	.word	0x00000009
        /*0258*/ 	.word	0x00000000
        /*025c*/ 	.short	0x010a
        /*025e*/ 	.byte	0x3f
	.zero		1


	//   ....[30]....
        /*0260*/ 	.word	0x0000c420
        /*0264*/ 	.word	0x00000003
        /*0268*/ 	.word	0x00000000
        /*026c*/ 	.short	0x010a
        /*026e*/ 	.byte	0x3f
	.zero		1


	//   ....[31]....
        /*0270*/ 	.word	0x0000c480
        /*0274*/ 	.word	0x00000003
        /*0278*/ 	.word	0x00000000
        /*027c*/ 	.short	0x010a
        /*027e*/ 	.byte	0x3f
	.zero		1


	//   ....[32]....
        /*0280*/ 	.word	0x0000c4e0
        /*0284*/ 	.word	0x00000004
        /*0288*/ 	.word	0x00000000
        /*028c*/ 	.short	0x010a
        /*028e*/ 	.byte	0x3f
	.zero		1


	//   ....[33]....
        /*0290*/ 	.word	0x0000c5b0
        /*0294*/ 	.word	0x0000000e
        /*0298*/ 	.word	0x00000038
        /*029c*/ 	.short	0x010a
        /*029e*/ 	.byte	0x3f
	.zero		1


	//   ....[34]....
        /*02a0*/ 	.word	0x0000c680
        /*02a4*/ 	.word	0x00000007
        /*02a8*/ 	.word	0x00000000
        /*02ac*/ 	.short	0x010a
        /*02ae*/ 	.byte	0x3f
	.zero		1


	//   ....[35]....
        /*02b0*/ 	.word	0x0000c6d0
        /*02b4*/ 	.word	0x00000009
        /*02b8*/ 	.word	0x00000000
        /*02bc*/ 	.short	0x010a
        /*02be*/ 	.byte	0x3f
	.zero		1


	//   ....[36]....
        /*02c0*/ 	.word	0x0000c720
        /*02c4*/ 	.word	0x00000006
        /*02c8*/ 	.word	0x00000000
        /*02cc*/ 	.short	0x010a
        /*02ce*/ 	.byte	0x3f
	.zero		1


	//   ....[37]....
        /*02d0*/ 	.word	0x0000c770
        /*02d4*/ 	.word	0x00000009
        /*02d8*/ 	.word	0x00000000
        /*02dc*/ 	.short	0x010a
        /*02de*/ 	.byte	0x3f
	.zero		1


	//   ....[38]....
        /*02e0*/ 	.word	0x0000c7c0
        /*02e4*/ 	.word	0x00000006
        /*02e8*/ 	.word	0x00000000
        /*02ec*/ 	.short	0x010a
        /*02ee*/ 	.byte	0x3f
	.zero		1


	//   ....[39]....
        /*02f0*/ 	.word	0x0000c810
        /*02f4*/ 	.word	0x00000009
        /*02f8*/ 	.word	0x00000000
        /*02fc*/ 	.short	0x010a
        /*02fe*/ 	.byte	0x3f
	.zero		1


	//----- nvinfo : EIATTR_NUM_MBARRIERS
	.align		4
.L_35:
        /*0300*/ 	.byte	0x03, 0x38
        /*0302*/ 	.short	0x0010


	//----- nvinfo : EIATTR_EXIT_INSTR_OFFSETS
	.align		4
        /*0304*/ 	.byte	0x04, 0x1c
        /*0306*/ 	.short	(.L_37 - .L_36)


	//   ....[0]....
.L_36:
        /*0308*/ 	.word	0x00000640


	//   ....[1]....
        /*030c*/ 	.word	0x00000f00


	//   ....[2]....
        /*0310*/ 	.word	0x0000ac70


	//   ....[3]....
        /*0314*/ 	.word	0x0000b2a0


	//   ....[4]....
        /*0318*/ 	.word	0x0000c470


	//----- nvinfo : EIATTR_MAX_THREADS
	.align		4
.L_37:
        /*031c*/ 	.byte	0x04, 0x05
        /*031e*/ 	.short	(.L_39 - .L_38)
.L_38:
        /*0320*/ 	.word	0x00000180
        /*0324*/ 	.word	0x00000001
        /*0328*/ 	.word	0x00000001


	//----- nvinfo : EIATTR_CRS_STACK_SIZE
	.align		4
.L_39:
        /*032c*/ 	.byte	0x04, 0x1e
        /*032e*/ 	.short	(.L_41 - .L_40)
.L_40:
        /*0330*/ 	.word	0x00000000


	//----- nvinfo : EIATTR_CBANK_PARAM_SIZE
	.align		4
.L_41:
        /*0334*/ 	.byte	0x03, 0x19
        /*0336*/ 	.short	0x0470


	//----- nvinfo : EIATTR_PARAM_CBANK
	.align		4
        /*0338*/ 	.byte	0x04, 0x0a
        /*033a*/ 	.short	(.L_43 - .L_42)
	.align		4
.L_42:
        /*033c*/ 	.word	index@(.nv.constant0._ZN7cutlass13device_kernelINS_4gemm6kernel13GemmUniversalIN4cute5tupleIJiiiiEEENS1_10collective13CollectiveMmaINS1_34MainloopSm90TmaGmmaWarpSpecializedILi7ENS5_IJNS4_1CILi1EEESB_SB_EEENS1_35KernelTmaWarpSpecializedCooperativeEEENS5_IJNSA_ILi256EEENSA_ILi128EEENSA_ILi64EEEEEENS_6half_tENS5_IJlSB_lEEESJ_SK_NS4_8TiledMMAINS4_8MMA_AtomIJNS4_4SM904GMMA26MMA_64x128x16_F32F16F16_SSILNSO_5MajorE0ELSQ_0ELNSO_7ScaleInE1ELSR_1EEEEEENS4_6LayoutINS5_IJNSA_ILi2EEESB_SB_EEENS5_IJSB_NSA_ILi0EEESX_EEEEENS5_IJNS4_10UnderscoreES10_S10_EEEEENS4_13SM90_TMA_LOADENS4_14ComposedLayoutINS4_7SwizzleILi3ELi4ELi3EEENS4_18smem_ptr_flag_bitsILi16EEENSU_INS5_IJNSA_ILi8EEESH_EEENS5_IJSH_SB_EEEEEEEvNS4_8identityES13_S1D_vS1E_EENS_8epilogue10collective6detail29Sm90TmaWarpSpecializedAdapterINS1H_15DefaultEpilogueISJ_SK_SK_NS1G_6thread17LinearCombinationISJ_Li1EffLNS1L_9ScaleType4KindE0ELNS_15FloatRoundStyleE2ESJ_EENS1_15EpilogueDefaultEEEEEvvEEEEvNT_6ParamsE)
        /*0340*/ 	.short	0x0210
        /*0342*/ 	.short	0x0470


	//----- nvinfo : EIATTR_SW_WAR
	.align		4
.L_43:
        /*0344*/ 	.byte	0x04, 0x36
        /*0346*/ 	.short	(.L_45 - .L_44)
.L_44:
        /*0348*/ 	.word	0x00000008
.L_45:


//--------------------- .nv.callgraph             --------------------------
	.section	.nv.callgraph,"",@"SHT_CUDA_CALLGRAPH"
	.align	4
	.sectionentsize	8
	.align		4
        /*0000*/ 	.word	0x00000000
	.align		4
        /*0004*/ 	.word	0xffffffff
	.align		4
        /*0008*/ 	.word	index@(_ZN7cutlass13device_kernelINS_4gemm6kernel13GemmUniversalIN4cute5tupleIJiiiiEEENS1_10collective13CollectiveMmaINS1_34MainloopSm90TmaGmmaWarpSpecializedILi7ENS5_IJNS4_1CILi1EEESB_SB_EEENS1_35KernelTmaWarpSpecializedCooperativeEEENS5_IJNSA_ILi256EEENSA_ILi128EEENSA_ILi64EEEEEENS_6half_tENS5_IJlSB_lEEESJ_SK_NS4_8TiledMMAINS4_8MMA_AtomIJNS4_4SM904GMMA26MMA_64x128x16_F32F16F16_SSILNSO_5MajorE0ELSQ_0ELNSO_7ScaleInE1ELSR_1EEEEEENS4_6LayoutINS5_IJNSA_ILi2EEESB_SB_EEENS5_IJSB_NSA_ILi0EEESX_EEEEENS5_IJNS4_10UnderscoreES10_S10_EEEEENS4_13SM90_TMA_LOADENS4_14ComposedLayoutINS4_7SwizzleILi3ELi4ELi3EEENS4_18smem_ptr_flag_bitsILi16EEENSU_INS5_IJNSA_ILi8EEESH_EEENS5_IJSH_SB_EEEEEEEvNS4_8identityES13_S1D_vS1E_EENS_8epilogue10collective6detail29Sm90TmaWarpSpecializedAdapterINS1H_15DefaultEpilogueISJ_SK_SK_NS1G_6thread17LinearCombinationISJ_Li1EffLNS1L_9ScaleType4KindE0ELNS_15FloatRoundStyleE2ESJ_EENS1_15EpilogueDefaultEEEEEvvEEEEvNT_6ParamsE)
	.align		4
        /*000c*/ 	.word	index@(__assertfail)
	.align		4
        /*0010*/ 	.word	0x00000000
	.align		4
        /*0014*/ 	.word	0xfffffffe
	.align		4
        /*0018*/ 	.word	0x00000000
	.align		4
        /*001c*/ 	.word	0xfffffffd
	.align		4
        /*0020*/ 	.word	0x00000000
	.align		4
        /*0024*/ 	.word	0xfffffffc


//--------------------- .nv.constant4             --------------------------
	.section	.nv.constant4,"a",@progbits
	.align	8
	.align		8
.nv.constant4:
        /*0000*/ 	.dword	__assertfail
	.align		8
        /*0008*/ 	.dword	__unnamed_1
	.align		8
        /*0010*/ 	.dword	_ZN40_INTERNAL_bba8985e_4_k_cu_58e65a79_158034cuda3std3__45__cpo5beginE
	.align		8
        /*0018*/ 	.dword	_ZN40_INTERNAL_bba8985e_4_k_cu_58e65a79_158034cuda3std3__45__cpo3endE
	.align		8
        /*0020*/ 	.dword	_ZN40_INTERNAL_bba8985e_4_k_cu_58e65a79_158034cuda3std3__45__cpo6cbeginE
	.align		8
        /*0028*/ 	.dword	_ZN40_INTERNAL_bba8985e_4_k_cu_58e65a79_158034cuda3std3__45__cpo4cendE
	.align		8
        /*0030*/ 	.dword	_ZN40_INTERNAL_bba8985e_4_k_cu_58e65a79_158034cuda3std3__442_GLOBAL__N__bba8985e_4_k_cu_58e65a79_158036ignoreE
	.align		8
        /*0038*/ 	.dword	_ZN40_INTERNAL_bba8985e_4_k_cu_58e65a79_158034cuda3std3__419piecewise_constructE
	.align		8
        /*0040*/ 	.dword	_ZN40_INTERNAL_bba8985e_4_k_cu_58e65a79_158034cuda3std3__48in_placeE
	.align		8
        /*0048*/ 	.dword	_ZN40_INTERNAL_bba8985e_4_k_cu_58e65a79_158034cuda3std6ranges3__45__cpo4swapE
	.align		8
        /*0050*/ 	.dword	_ZN40_INTERNAL_bba8985e_4_k_cu_58e65a79_158034cuda3std6ranges3__45__cpo9iter_moveE
	.align		8
        /*0058*/ 	.dword	_ZN40_INTERNAL_bba8985e_4_k_cu_58e65a79_158034cute7productE
	.align		8
        /*0060*/ 	.dword	_ZN40_INTERNAL_bba8985e_4_k_cu_58e65a79_158034cute1_E
	.align		8
        /*0068*/ 	.dword	$str$22
	.align		8
        /*0070*/ 	.dword	$str$23


//--------------------- .text._ZN7cutlass13device_kernelINS_4gemm6kernel13GemmUniversalIN4cute5tupleIJiiiiEEENS1_10collective13CollectiveMmaINS1_34MainloopSm90TmaGmmaWarpSpecializedILi7ENS5_IJNS4_1CILi1EEESB_SB_EEENS1_35KernelTmaWarpSpecializedCooperativeEEENS5_IJNSA_ILi256EEENSA_ILi128EEENSA_ILi64EEEEEENS_6half_tENS5_IJlSB_lEEESJ_SK_NS4_8TiledMMAINS4_8MMA_AtomIJNS4_4SM904GMMA26MMA_64x128x16_F32F16F16_SSILNSO_5MajorE0ELSQ_0ELNSO_7ScaleInE1ELSR_1EEEEEENS4_6LayoutINS5_IJNSA_ILi2EEESB_SB_EEENS5_IJSB_NSA_ILi0EEESX_EEEEENS5_IJNS4_10UnderscoreES10_S10_EEEEENS4_13SM90_TMA_LOADENS4_14ComposedLayoutINS4_7SwizzleILi3ELi4ELi3EEENS4_18smem_ptr_flag_bitsILi16EEENSU_INS5_IJNSA_ILi8EEESH_EEENS5_IJSH_SB_EEEEEEEvNS4_8identityES13_S1D_vS1E_EENS_8epilogue10collective6detail29Sm90TmaWarpSpecializedAdapterINS1H_15DefaultEpilogueISJ_SK_SK_NS1G_6thread17LinearCombinationISJ_Li1EffLNS1L_9ScaleType4KindE0ELNS_15FloatRoundStyleE2ESJ_EENS1_15EpilogueDefaultEEEEEvvEEEEvNT_6ParamsE --------------------------
	.section	.text._ZN7cutlass13device_kernelINS_4gemm6kernel13GemmUniversalIN4cute5tupleIJiiiiEEENS1_10collective13CollectiveMmaINS1_34MainloopSm90TmaGmmaWarpSpecializedILi7ENS5_IJNS4_1CILi1EEESB_SB_EEENS1_35KernelTmaWarpSpecializedCooperativeEEENS5_IJNSA_ILi256EEENSA_ILi128EEENSA_ILi64EEEEEENS_6half_tENS5_IJlSB_lEEESJ_SK_NS4_8TiledMMAINS4_8MMA_AtomIJNS4_4SM904GMMA26MMA_64x128x16_F32F16F16_SSILNSO_5MajorE0ELSQ_0ELNSO_7ScaleInE1ELSR_1EEEEEENS4_6LayoutINS5_IJNSA_ILi2EEESB_SB_EEENS5_IJSB_NSA_ILi0EEESX_EEEEENS5_IJNS4_10UnderscoreES10_S10_EEEEENS4_13SM90_TMA_LOADENS4_14ComposedLayoutINS4_7SwizzleILi3ELi4ELi3EEENS4_18smem_ptr_flag_bitsILi16EEENSU_INS5_IJNSA_ILi8EEESH_EEENS5_IJSH_SB_EEEEEEEvNS4_8identityES13_S1D_vS1E_EENS_8epilogue10collective6detail29Sm90TmaWarpSpecializedAdapterINS1H_15DefaultEpilogueISJ_SK_SK_NS1G_6thread17LinearCombinationISJ_Li1EffLNS1L_9ScaleType4KindE0ELNS_15FloatRoundStyleE2ESJ_EENS1_15EpilogueDefaultEEEEEvvEEEEvNT_6ParamsE,"ax",@progbits
	.align	128
.text._ZN7cutlass13device_kernelINS_4gemm6kernel13GemmUniversalIN4cute5tupleIJiiiiEEENS1_10collective13CollectiveMmaINS1_34MainloopSm90TmaGmmaWarpSpecializedILi7ENS5_IJNS4_1CILi1EEESB_SB_EEENS1_35KernelTmaWarpSpecializedCooperativeEEENS5_IJNSA_ILi256EEENSA_ILi128EEENSA_ILi64EEEEEENS_6half_tENS5_IJlSB_lEEESJ_SK_NS4_8TiledMMAINS4_8MMA_AtomIJNS4_4SM904GMMA26MMA_64x128x16_F32F16F16_SSILNSO_5MajorE0ELSQ_0ELNSO_7ScaleInE1ELSR_1EEEEEENS4_6LayoutINS5_IJNSA_ILi2EEESB_SB_EEENS5_IJSB_NSA_ILi0EEESX_EEEEENS5_IJNS4_10UnderscoreES10_S10_EEEEENS4_13SM90_TMA_LOADENS4_14ComposedLayoutINS4_7SwizzleILi3ELi4ELi3EEENS4_18smem_ptr_flag_bitsILi16EEENSU_INS5_IJNSA_ILi8EEESH_EEENS5_IJSH_SB_EEEEEEEvNS4_8identityES13_S1D_vS1E_EENS_8epilogue10collective6detail29Sm90TmaWarpSpecializedAdapterINS1H_15DefaultEpilogueISJ_SK_SK_NS1G_6thread17LinearCombinationISJ_Li1EffLNS1L_9ScaleType4KindE0ELNS_15FloatRoundStyleE2ESJ_EENS1_15EpilogueDefaultEEEEEvvEEEEvNT_6ParamsE:
        .type           _ZN7cutlass13device_kernelINS_4gemm6kernel13GemmUniversalIN4cute5tupleIJiiiiEEENS1_10collective13CollectiveMmaINS1_34MainloopSm90TmaGmmaWarpSpecializedILi7ENS5_IJNS4_1CILi1EEESB_SB_EEENS1_35KernelTmaWarpSpecializedCooperativeEEENS5_IJNSA_ILi256EEENSA_ILi128EEENSA_ILi64EEEEEENS_6half_tENS5_IJlSB_lEEESJ_SK_NS4_8TiledMMAINS4_8MMA_AtomIJNS4_4SM904GMMA26MMA_64x128x16_F32F16F16_SSILNSO_5MajorE0ELSQ_0ELNSO_7ScaleInE1ELSR_1EEEEEENS4_6LayoutINS5_IJNSA_ILi2EEESB_SB_EEENS5_IJSB_NSA_ILi0EEESX_EEEEENS5_IJNS4_10UnderscoreES10_S10_EEEEENS4_13SM90_TMA_LOADENS4_14ComposedLayoutINS4_7SwizzleILi3ELi4ELi3EEENS4_18smem_ptr_flag_bitsILi16EEENSU_INS5_IJNSA_ILi8EEESH_EEENS5_IJSH_SB_EEEEEEEvNS4_8identityES13_S1D_vS1E_EENS_8epilogue10collective6detail29Sm90TmaWarpSpecializedAdapterINS1H_15DefaultEpilogueISJ_SK_SK_NS1G_6thread17LinearCombinationISJ_Li1EffLNS1L_9ScaleType4KindE0ELNS_15FloatRoundStyleE2ESJ_EENS1_15EpilogueDefaultEEEEEvvEEEEvNT_6ParamsE,@function
        .size           _ZN7cutlass13device_kernelINS_4gemm6kernel13GemmUniversalIN4cute5tupleIJiiiiEEENS1_10collective13CollectiveMmaINS1_34MainloopSm90TmaGmmaWarpSpecializedILi7ENS5_IJNS4_1CILi1EEESB_SB_EEENS1_35KernelTmaWarpSpecializedCooperativeEEENS5_IJNSA_ILi256EEENSA_ILi128EEENSA_ILi64EEEEEENS_6half_tENS5_IJlSB_lEEESJ_SK_NS4_8TiledMMAINS4_8MMA_AtomIJNS4_4SM904GMMA26MMA_64x128x16_F32F16F16_SSILNSO_5MajorE0ELSQ_0ELNSO_7ScaleInE1ELSR_1EEEEEENS4_6LayoutINS5_IJNSA_ILi2EEESB_SB_EEENS5_IJSB_NSA_ILi0EEESX_EEEEENS5_IJNS4_10UnderscoreES10_S10_EEEEENS4_13SM90_TMA_LOADENS4_14ComposedLayoutINS4_7SwizzleILi3ELi4ELi3EEENS4_18smem_ptr_flag_bitsILi16EEENSU_INS5_IJNSA_ILi8EEESH_EEENS5_IJSH_SB_EEEEEEEvNS4_8identityES13_S1D_vS1E_EENS_8epilogue10collective6detail29Sm90TmaWarpSpecializedAdapterINS1H_15DefaultEpilogueISJ_SK_SK_NS1G_6thread17LinearCombinationISJ_Li1EffLNS1L_9ScaleType4KindE0ELNS_15FloatRoundStyleE2ESJ_EENS1_15EpilogueDefaultEEEEEvvEEEEvNT_6ParamsE,(.L_x_326 - _ZN7cutlass13device_kernelINS_4gemm6kernel13GemmUniversalIN4cute5tupleIJiiiiEEENS1_10collective13CollectiveMmaINS1_34MainloopSm90TmaGmmaWarpSpecializedILi7ENS5_IJNS4_1CILi1EEESB_SB_EEENS1_35KernelTmaWarpSpecializedCooperativeEEENS5_IJNSA_ILi256EEENSA_ILi128EEENSA_ILi64EEEEEENS_6half_tENS5_IJlSB_lEEESJ_SK_NS4_8TiledMMAINS4_8MMA_AtomIJNS4_4SM904GMMA26MMA_64x128x16_F32F16F16_SSILNSO_5MajorE0ELSQ_0ELNSO_7ScaleInE1ELSR_1EEEEEENS4_6LayoutINS5_IJNSA_ILi2EEESB_SB_EEENS5_IJSB_NSA_ILi0EEESX_EEEEENS5_IJNS4_10UnderscoreES10_S10_EEEEENS4_13SM90_TMA_LOADENS4_14ComposedLayoutINS4_7SwizzleILi3ELi4ELi3EEENS4_18smem_ptr_flag_bitsILi16EEENSU_INS5_IJNSA_ILi8EEESH_EEENS5_IJSH_SB_EEEEEEEvNS4_8identityES13_S1D_vS1E_EENS_8epilogue10collective6detail29Sm90TmaWarpSpecializedAdapterINS1H_15DefaultEpilogueISJ_SK_SK_NS1G_6thread17LinearCombinationISJ_Li1EffLNS1L_9ScaleType4KindE0ELNS_15FloatRoundStyleE2ESJ_EENS1_15EpilogueDefaultEEEEEvvEEEEvNT_6ParamsE)
        .other          _ZN7cutlass13device_kernelINS_4gemm6kernel13GemmUniversalIN4cute5tupleIJiiiiEEENS1_10collective13CollectiveMmaINS1_34MainloopSm90TmaGmmaWarpSpecializedILi7ENS5_IJNS4_1CILi1EEESB_SB_EEENS1_35KernelTmaWarpSpecializedCooperativeEEENS5_IJNSA_ILi256EEENSA_ILi128EEENSA_ILi64EEEEEENS_6half_tENS5_IJlSB_lEEESJ_SK_NS4_8TiledMMAINS4_8MMA_AtomIJNS4_4SM904GMMA26MMA_64x128x16_F32F16F16_SSILNSO_5MajorE0ELSQ_0ELNSO_7ScaleInE1ELSR_1EEEEEENS4_6LayoutINS5_IJNSA_ILi2EEESB_SB_EEENS5_IJSB_NSA_ILi0EEESX_EEEEENS5_IJNS4_10UnderscoreES10_S10_EEEEENS4_13SM90_TMA_LOADENS4_14ComposedLayoutINS4_7SwizzleILi3ELi4ELi3EEENS4_18smem_ptr_flag_bitsILi16EEENSU_INS5_IJNSA_ILi8EEESH_EEENS5_IJSH_SB_EEEEEEEvNS4_8identityES13_S1D_vS1E_EENS_8epilogue10collective6detail29Sm90TmaWarpSpecializedAdapterINS1H_15DefaultEpilogueISJ_SK_SK_NS1G_6thread17LinearCombinationISJ_Li1EffLNS1L_9ScaleType4KindE0ELNS_15FloatRoundStyleE2ESJ_EENS1_15EpilogueDefaultEEEEEvvEEEEvNT_6ParamsE,@"STO_CUDA_ENTRY STV_DEFAULT"
_ZN7cutlass13device_kernelINS_4gemm6kernel13GemmUniversalIN4cute5tupleIJiiiiEEENS1_10collective13CollectiveMmaINS1_34MainloopSm90TmaGmmaWarpSpecializedILi7ENS5_IJNS4_1CILi1EEESB_SB_EEENS1_35KernelTmaWarpSpecializedCooperativeEEENS5_IJNSA_ILi256EEENSA_ILi128EEENSA_ILi64EEEEEENS_6half_tENS5_IJlSB_lEEESJ_SK_NS4_8TiledMMAINS4_8MMA_AtomIJNS4_4SM904GMMA26MMA_64x128x16_F32F16F16_SSILNSO_5MajorE0ELSQ_0ELNSO_7ScaleInE1ELSR_1EEEEEENS4_6LayoutINS5_IJNSA_ILi2EEESB_SB_EEENS5_IJSB_NSA_ILi0EEESX_EEEEENS5_IJNS4_10UnderscoreES10_S10_EEEEENS4_13SM90_TMA_LOADENS4_14ComposedLayoutINS4_7SwizzleILi3ELi4ELi3EEENS4_18smem_ptr_flag_bitsILi16EEENSU_INS5_IJNSA_ILi8EEESH_EEENS5_IJSH_SB_EEEEEEEvNS4_8identityES13_S1D_vS1E_EENS_8epilogue10collective6detail29Sm90TmaWarpSpecializedAdapterINS1H_15DefaultEpilogueISJ_SK_SK_NS1G_6thread17LinearCombinationISJ_Li1EffLNS1L_9ScaleType4KindE0ELNS_15FloatRoundStyleE2ESJ_EENS1_15EpilogueDefaultEEEEEvvEEEEvNT_6ParamsE:
[----:B------:R-:W0:Y:S01]  /*0000*/  LDC R1, c[0x0][0x28] ;  /* 0x00000a00ff017b82 */ /* 0x000e220000000800 */
[----:B------:R-:W1:Y:S01]  /*0010*/  S2R R18, SR_TID.X ;  /* 0x0000000000127919 */ /* 0x000e620000002100 */
[----:B------:R-:W-:Y:S01]  /*0020*/  ELECT P0, URZ, PT ;  /* 0x00000000003f782f */ /* 0x000fe20003800000 */
[----:B------:R-:W-:Y:S01]  /*0030*/  BSSY B0, `(.L_x_0) ;  /* 0x000000f000007945 */ /* 0x000fe20003800000 */
[--C-:B-1----:R-:W-:Y:S02]  /*0040*/  SHF.R.U32.HI R0, RZ, 0x5, R18.reuse ;  /* 0x00000005ff007819 */ /* 0x102fe40000011612 */
[----:B------:R-:W-:-:S03]  /*0050*/  SHF.R.U32.HI R22, RZ, 0x7, R18 ;  /* 0x00000007ff167819 */ /* 0x000fc60000011612 */
[----:B------:R-:W1:Y:S04]  /*0060*/  SHFL.IDX PT, R5, R0, RZ, 0x1f ;  /* 0x00001fff00057589 */ /* 0x000e6800000e0000 */
[----:B------:R2:W3:Y:S01]  /*0070*/  SHFL.IDX PT, R8, R22, RZ, 0x1f ;  /* 0x00001fff16087589 */ /* 0x0004e200000e0000 */
[----:B-1----:R-:W-:-:S13]  /*0080*/  ISETP.NE.OR P0, PT, R5, RZ, !P0 ;  /* 0x000000ff0500720c */ /* 0x002fda0004705670 */
[----:B0-23--:R-:W-:Y:S05]  /*0090*/  @P0 BRA `(.L_x_1) ;  /* 0x0000000000200947 */ /* 0x00dfea0003800000 */
[----:B------:R-:W-:Y:S02]  /*00a0*/  ULDC.64 UR4, c[0x0][0x198] ;  /* 0x0000660000047ab9 */ /* 0x000fe40000000a00 */
[----:B------:R-:W-:Y:S02]  /*00b0*/  UIADD3 UR6, UP0, UR4, 0xf0, URZ ;  /* 0x000000f004067890 */ /* 0x000fe4000ff1e03f */
[----:B------:R-:W-:Y:S02]  /*00c0*/  UIADD3 UR4, UP1, UR4, 0x1f0, URZ ;  /* 0x000001f004047890 */ /* 0x000fe4000ff3e03f */
[----:B------:R-:W-:Y:S02]  /*00d0*/  UIADD3.X UR7, URZ, UR5, URZ, UP0, !UPT ;  /* 0x000000053f077290 */ /* 0x000fe400087fe43f */
[----:B------:R-:W-:-:S07]  /*00e0*/  UIADD3.X UR5, URZ, UR5, URZ, UP1, !UPT ;  /* 0x000000053f057290 */ /* 0x000fce0008ffe43f */
[----:B------:R0:W-:Y:S02]  /*00f0*/  UTMACCTL.PF [UR6] ;  /* 0x00000000060079b9 */ /* 0x0001e40008040000 */
[----:B------:R0:W-:Y:S02]  /*0100*/  UTMACCTL.PF [UR4] ;  /* 0x00000000040079b9 */ /* 0x0001e40008040000 */
[----:B0-----:R-:W-:Y:S01]  /*0110*/  NOP ;  /* 0x0000000000007918 */ /* 0x001fe20000000000 */
.L_x_1:
[----:B------:R-:W-:Y:S05]  /*0120*/  BSYNC B0 ;  /* 0x0000000000007941 */ /* 0x000fea0003800000 */
.L_x_0:
[----:B------:R-:W0:Y:S02]  /*0130*/  SHFL.IDX PT, R2, R0, RZ, 0x1f ;  /* 0x00001fff00027589 */ /* 0x000e2400000e0000 */
[----:B0-----:R-:W-:-:S13]  /*0140*/  ISETP.NE.AND P0, PT, R2, RZ, PT ;  /* 0x000000ff0200720c */ /* 0x001fda0003f05270 */
[----:B------:R-:W-:Y:S05]  /*0150*/  @P0 BRA `(.L_x_2) ;  /* 0x0000000000700947 */ /* 0x000fea0003800000 */
[----:B------:R-:W0:Y:S01]  /*0160*/  S2UR UR8, SR_CgaCtaId ;  /* 0x00000000000879c3 */ /* 0x000e220000008800 */
[----:B------:R-:W-:Y:S01]  /*0170*/  UMOV UR4, 0x400 ;  /* 0x0000040000047882 */ /* 0x000fe20000000000 */
[----:B------:R-:W-:Y:S01]  /*0180*/  UMOV UR5, 0x1 ;  /* 0x0000000100057882 */ /* 0x000fe20000000000 */
[----:B------:R-:W-:Y:S01]  /*0190*/  UMOV UR6, 0x100 ;  /* 0x0000010000067882 */ /* 0x000fe20000000000 */
[----:B------:R-:W-:Y:S01]  /*01a0*/  ELECT P0, URZ, PT ;  /* 0x00000000003f782f */ /* 0x000fe20003800000 */
[----:B------:R-:W-:-:S04]  /*01b0*/  UIADD3 UR6, -UR6, 0x100000, URZ ;  /* 0x0010000006067890 */ /* 0x000fc8000fffe13f */
[----:B------:R-:W-:Y:S02]  /*01c0*/  USHF.L.U32 UR7, UR6, 0xb, URZ ;  /* 0x0000000b06077899 */ /* 0x000fe4000800063f */
[----:B------:R-:W-:Y:S02]  /*01d0*/  USHF.L.U32 UR6, UR6, 0x1, URZ ;  /* 0x0000000106067899 */ /* 0x000fe4000800063f */
[----:B0-----:R-:W-:Y:S02]  /*01e0*/  ULEA UR8, UR8, UR4, 0x18 ;  /* 0x0000000408087291 */ /* 0x001fe4000f8ec03f */
[----:B------:R-:W-:-:S04]  /*01f0*/  UIADD3 UR4, -UR5, 0x100000, URZ ;  /* 0x0010000005047890 */ /* 0x000fc8000fffe13f */
[----:B------:R-:W-:Y:S02]  /*0200*/  USHF.L.U32 UR5, UR4, 0xb, URZ ;  /* 0x0000000b04057899 */ /* 0x000fe4000800063f */
[----:B------:R-:W-:Y:S01]  /*0210*/  USHF.L.U32 UR4, UR4, 0x1, URZ ;  /* 0x0000000104047899 */ /* 0x000fe2000800063f */
[----:B------:R-:W0:Y:S11]  /*0220*/  FENCE.VIEW.ASYNC.S ;  /* 0x00000000000073c6 */ /* 0x000e360000000000 */
[----:B0-----:R0:W1:Y:S01]  /*0230*/  SYNCS.EXCH.64 URZ, [UR8], UR4 ;  /* 0x00000004083f75b2 */ /* 0x0010620008000100 */
[----:B------:R0:W2:Y:S01]  /*0240*/  SYNCS.EXCH.64 URZ, [UR8+0x38], UR6 ;  /* 0x00003806083f75b2 */ /* 0x0000a20008000100 */
[----:B------:R0:W3:Y:S01]  /*0250*/  SYNCS.EXCH.64 URZ, [UR8+0x8], UR4 ;  /* 0x00000804083f75b2 */ /* 0x0000e20008000100 */
[----:B------:R0:W4:Y:S01]  /*0260*/  SYNCS.EXCH.64 URZ, [UR8+0x40], UR6 ;  /* 0x00004006083f75b2 */ /* 0x0001220008000100 */
[----:B------:R0:W0:Y:S01]  /*0270*/  SYNCS.EXCH.64 URZ, [UR8+0x10], UR4 ;  /* 0x00001004083f75b2 */ /* 0x0000220008000100 */
        /* <DEDUP_REMOVED lines=9> */
[----:B------:R-:W-:Y:S01]  /*0310*/  NOP ;  /* 0x0000000000007918 */ /* 0x000fe20000000000 */
.L_x_2:
[----:B------:R-:W5:Y:S01]  /*0320*/  SHFL.IDX PT, R0, R0, RZ, 0x1f ;  /* 0x00001fff00007589 */ /* 0x000f6200000e0000 */
[----:B------:R-:W1:Y:S01]  /*0330*/  LDC R2, c[0x0][0x65c] ;  /* 0x00019700ff027b82 */ /* 0x000e620000000800 */
[----:B------:R-:W-:Y:S02]  /*0340*/  ELECT P0, URZ, PT ;  /* 0x00000000003f782f */ /* 0x000fe40003800000 */
[----:B------:R-:W-:Y:S01]  /*0350*/  SHF.R.S32.HI R6, RZ, 0x1f, R5 ;  /* 0x0000001fff067819 */ /* 0x000fe20000011405 */
[----:B------:R-:W2:Y:S01]  /*0360*/  S2R R3, SR_CTAID.Y ;  /* 0x0000000000037919 */ /* 0x000ea20000002600 */
[----:B0-----:R-:W-:Y:S01]  /*0370*/  UMOV UR4, 0x20 ;  /* 0x0000002000047882 */ /* 0x001fe20000000000 */
[----:B------:R-:W-:Y:S01]  /*0380*/  ISETP.NE.AND P2, PT, R8, RZ, PT ;  /* 0x000000ff0800720c */ /* 0x000fe20003f45270 */
[----:B------:R-:W-:Y:S01]  /*0390*/  NOP ;  /* 0x0000000000007918 */ /* 0x000fe20000000000 */
[----:B------:R-:W0:Y:S01]  /*03a0*/  S2R R4, SR_CTAID.X ;  /* 0x0000000000047919 */ /* 0x000e220000002500 */
[----:B------:R-:W-:Y:S01]  /*03b0*/  LEA.HI R6, R6, R5, RZ, 0x2 ;  /* 0x0000000506067211 */ /* 0x000fe200078f10ff */
[----:B------:R-:W-:Y:S01]  /*03c0*/  NOP ;  /* 0x0000000000007918 */ /* 0x000fe20000000000 */
[----:B-----5:R-:W-:-:S02]  /*03d0*/  ISETP.NE.OR P0, PT, R0, RZ, !P0 ;  /* 0x000000ff0000720c */ /* 0x020fc40004705670 */
[----:B-1----:R-:W-:-:S04]  /*03e0*/  ISETP.NE.AND P3, PT, R2, 0x1, PT ;  /* 0x000000010200780c */ /* 0x002fc80003f65270 */
[----:B------:R-:W-:Y:S02]  /*03f0*/  P2R R0, PR, RZ, 0x8 ;  /* 0x00000008ff007803 */ /* 0x000fe40000000000 */
[----:B------:R-:W-:-:S05]  /*0400*/  LOP3.LUT R0, R6, 0xfffffffc, RZ, 0xc0, !PT ;  /* 0xfffffffc06007812 */ /* 0x000fca00078ec0ff */
[----:B------:R-:W-:Y:S01]  /*0410*/  VOTEU.ALL UP0, P0 ;  /* 0x00000000003f7886 */ /* 0x000fe20000000000 */
[----:B------:R-:W-:Y:S01]  /*0420*/  IMAD.IADD R0, R5, 0x1, -R0 ;  /* 0x0000000105007824 */ /* 0x000fe200078e0a00 */
[----:B------:R-:W0:Y:S01]  /*0430*/  @P3 LDC R17, c[0x0][0x10] ;  /* 0x00000400ff113b82 */ /* 0x000e220000000800 */
[----:B------:R-:W-:Y:S01]  /*0440*/  VOTEU.ALL UP1, P0 ;  /* 0x00000000003f7886 */ /* 0x000fe20000020000 */
[----:B--2---:R-:W-:Y:S01]  /*0450*/  @P3 IMAD.MOV.U32 R6, RZ, RZ, R3 ;  /* 0x000000ffff063224 */ /* 0x004fe200078e0003 */
[----:B------:R-:W-:Y:S01]  /*0460*/  @!UP0 UMOV UR6, 0x400 ;  /* 0x0000040000068882 */ /* 0x000fe20000000000 */
[----:B------:R-:W-:-:S04]  /*0470*/  @!UP0 UIADD3 UR4, -UR4, 0x100000, URZ ;  /* 0x0010000004048890 */ /* 0x000fc8000fffe13f */
[----:B------:R-:W-:Y:S02]  /*0480*/  @!UP0 USHF.L.U32 UR5, UR4, 0xb, URZ ;  /* 0x0000000b04058899 */ /* 0x000fe4000800063f */
[----:B------:R-:W-:Y:S01]  /*0490*/  @!UP0 USHF.L.U32 UR4, UR4, 0x1, URZ ;  /* 0x0000000104048899 */ /* 0x000fe2000800063f */
[----:B------:R-:W-:Y:S02]  /*04a0*/  @P3 IMAD.MOV.U32 R7, RZ, RZ, RZ ;  /* 0x000000ffff073224 */ /* 0x000fe400078e00ff */
[----:B------:R-:W-:Y:S01]  /*04b0*/  IMAD.MOV.U32 R5, RZ, RZ, RZ ;  /* 0x000000ffff057224 */ /* 0x000fe200078e00ff */
[----:B------:R-:W1:Y:S01]  /*04c0*/  @!UP0 S2UR UR7, SR_CgaCtaId ;  /* 0x00000000000789c3 */ /* 0x000e620000008800 */
[----:B------:R-:W-:-:S07]  /*04d0*/  @P3 IMAD.MOV.U32 R11, RZ, RZ, RZ ;  /* 0x000000ffff0b3224 */ /* 0x000fce00078e00ff */
[----:B------:R-:W2:Y:S01]  /*04e0*/  @!P3 LDC R9, c[0x0][0xc] ;  /* 0x00000300ff09bb82 */ /* 0x000ea20000000800 */
[----:B0-----:R-:W-:-:S04]  /*04f0*/  @P3 IMAD.WIDE.U32 R16, R4, R17, R6 ;  /* 0x0000001104103225 */ /* 0x001fc800078e0006 */
[----:B------:R-:W-:Y:S01]  /*0500*/  @P3 IMAD.IADD R17, R17, 0x1, R11 ;  /* 0x0000000111113824 */ /* 0x000fe200078e020b */
[----:B-1----:R-:W-:Y:S01]  /*0510*/  @!UP0 ULEA UR6, UR7, UR6, 0x18 ;  /* 0x0000000607068291 */ /* 0x002fe2000f8ec03f */
[----:B------:R-:W-:Y:S01]  /*0520*/  VOTEU.ALL UP0, P0 ;  /* 0x00000000003f7886 */ /* 0x000fe20000000000 */
[----:B------:R-:W-:-:S04]  /*0530*/  ISETP.NE.AND P0, PT, R0, 0x3, PT ;  /* 0x000000030000780c */ /* 0x000fc80003f05270 */
[----:B------:R-:W-:Y:S01]  /*0540*/  ISETP.EQ.OR P0, PT, R0, RZ, !P0 ;  /* 0x000000ff0000720c */ /* 0x000fe20004702670 */
[----:B--2---:R-:W-:-:S03]  /*0550*/  @!P3 IMAD.WIDE.U32 R6, R9, R3, R4 ;  /* 0x000000030906b225 */ /* 0x004fc600078e0004 */
[C---:B------:R-:W-:Y:S01]  /*0560*/  ISETP.EQ.AND P0, PT, R8.reuse, RZ, P0 ;  /* 0x000000ff0800720c */ /* 0x040fe20000702270 */
[----:B------:R-:W-:Y:S01]  /*0570*/  VIADD R8, R8, 0xffffffff ;  /* 0xffffffff08087836 */ /* 0x000fe20000000000 */
[----:B------:R-:W0:Y:S02]  /*0580*/  FENCE.VIEW.ASYNC.S ;  /* 0x00000000000073c6 */ /* 0x000e240000000000 */
[----:B0-----:R0:W3:Y:S01]  /*0590*/  @!UP0 SYNCS.EXCH.64 URZ, [UR6+0x80], UR4 ;  /* 0x00008004063f85b2 */ /* 0x0010e20008000100 */
[----:B------:R-:W-:Y:S01]  /*05a0*/  @!P3 MOV R16, R6 ;  /* 0x000000060010b202 */ /* 0x000fe20000000f00 */
[----:B------:R-:W-:Y:S01]  /*05b0*/  @!P3 IMAD.MOV.U32 R17, RZ, RZ, R7 ;  /* 0x000000ffff11b224 */ /* 0x000fe200078e0007 */
[----:B------:R-:W-:Y:S02]  /*05c0*/  SEL R19, RZ, 0x1, !P0 ;  /* 0x00000001ff137807 */ /* 0x000fe40004000000 */
[----:B------:R-:W-:-:S04]  /*05d0*/  ISETP.GE.U32.AND P1, PT, R8, 0x2, PT ;  /* 0x000000020800780c */ /* 0x000fc80003f26070 */
[----:B------:R-:W-:Y:S01]  /*05e0*/  SEL R19, R19, 0x2, P1 ;  /* 0x0000000213137807 */ /* 0x000fe20000800000 */
[----:B------:R0:W3:Y:S01]  /*05f0*/  @!UP1 SYNCS.EXCH.64 URZ, [UR6+0x88], UR4 ;  /* 0x00008804063f95b2 */ /* 0x0000e20008000100 */
[----:B------:R-:W-:Y:S01]  /*0600*/  NOP ;  /* 0x0000000000007918 */ /* 0x000fe20000000000 */
[----:B---34-:R-:W-:Y:S06]  /*0610*/  BAR.SYNC.DEFER_BLOCKING 0x0 ;  /* 0x0000000000007b1d */ /* 0x018fec0000010000 */
[----:B------:R-:W-:Y:S05]  /*0620*/  @!P2 BRA `(.L_x_3) ;  /* 0x000000a40094a947 */ /* 0x000fea0003800000 */
[----:B------:R-:W-:-:S13]  /*0630*/  ISETP.GT.U32.AND P0, PT, R8, 0x1, PT ;  /* 0x000000010800780c */ /* 0x000fda0003f04070 */
[----:B0-----:R-:W-:Y:S05]  /*0640*/  @P0 EXIT ;  /* 0x000000000000094d */ /* 0x001fea0003800000 */
[----:B------:R-:W-:Y:S01]  /*0650*/  ULDC.64 UR4, c[0x0][0x650] ;  /* 0x0001940000047ab9 */ /* 0x000fe20000000a00 */
[----:B------:R-:W-:Y:S01]  /*0660*/  PRMT R0, RZ, 0x7610, R0 ;  /* 0x00007610ff007816 */ /* 0x000fe20000000000 */
[----:B------:R-:W-:Y:S01]  /*0670*/  IMAD.MOV.U32 R152, RZ, RZ, -0x1 ;  /* 0xffffffffff987424 */ /* 0x000fe200078e00ff */
[----:B------:R-:W-:Y:S01]  /*0680*/  ISETP.GE.U32.AND P0, PT, R16, UR4, PT ;  /* 0x0000000410007c0c */ /* 0x000fe2000bf06070 */
[----:B------:R-:W-:Y:S02]  /*0690*/  IMAD.MOV.U32 R153, RZ, RZ, -0x1 ;  /* 0xffffffffff997424 */ /* 0x000fe400078e00ff */
[----:B------:R-:W-:Y:S01]  /*06a0*/  IMAD.MOV.U32 R23, RZ, RZ, -0x1 ;  /* 0xffffffffff177424 */ /* 0x000fe200078e00ff */
[----:B------:R-:W-:-:S13]  /*06b0*/  ISETP.GE.U32.AND.EX P0, PT, R17, UR5, PT, P0 ;  /* 0x0000000511007c0c */ /* 0x000fda000bf06100 */
[----:B------:R-:W-:Y:S05]  /*06c0*/  @P0 BRA `(.L_x_4) ;  /* 0x0000000400540947 */ /* 0x000fea0003800000 */
[----:B------:R-:W0:Y:S01]  /*06d0*/  LDC.64 R14, c[0x0][0x628] ;  /* 0x00018a00ff0e7b82 */ /* 0x000e220000000a00 */
[----:B------:R-:W-:Y:S02]  /*06e0*/  IMAD.MOV.U32 R6, RZ, RZ, R16 ;  /* 0x000000ffff067224 */ /* 0x000fe400078e0010 */
[----:B------:R-:W-:-:S05]  /*06f0*/  IMAD.MOV.U32 R7, RZ, RZ, R17 ;  /* 0x000000ffff077224 */ /* 0x000fca00078e0011 */
[----:B------:R-:W1:Y:S08]  /*0700*/  LDC R0, c[0x0][0x630] ;  /* 0x00018c00ff007b82 */ /* 0x000e700000000800 */
[----:B------:R-:W2:Y:S01]  /*0710*/  LDC.64 R20, c[0x0][0x620] ;  /* 0x00018800ff147b82 */ /* 0x000ea20000000a00 */
[----:B0-----:R-:W-:-:S04]  /*0720*/  ISETP.NE.U32.AND P0, PT, R14, RZ, PT ;  /* 0x000000ff0e00720c */ /* 0x001fc80003f05070 */
[----:B------:R-:W-:-:S13]  /*0730*/  ISETP.NE.AND.EX P0, PT, R15, RZ, PT, P0 ;  /* 0x000000ff0f00720c */ /* 0x000fda0003f05300 */
[----:B-12---:R-:W-:Y:S05]  /*0740*/  @!P0 BRA `(.L_x_5) ;  /* 0x0000000000288947 */ /* 0x006fea0003800000 */
[----:B------:R-:W0:Y:S02]  /*0750*/  LDC R11, c[0x0][0x634] ;  /* 0x00018d00ff0b7b82 */ /* 0x000e240000000800 */
[----:B0-----:R-:W-:-:S05]  /*0760*/  IADD3 R11, P0, R16, R11, RZ ;  /* 0x0000000b100b7210 */ /* 0x001fca0007f1e0ff */
[----:B------:R-:W-:-:S04]  /*0770*/  IMAD.X R13, RZ, RZ, R17, P0 ;  /* 0x000000ffff0d7224 */ /* 0x000fc800000e0611 */
[----:B------:R-:W-:-:S04]  /*0780*/  IMAD.WIDE.U32 R6, R13, R14, RZ ;  /* 0x0000000e0d067225 */ /* 0x000fc800078e00ff */
[----:B------:R-:W-:-:S04]  /*0790*/  IMAD.WIDE.U32 R8, P0, R11, R15, R6 ;  /* 0x0000000f0b087225 */ /* 0x000fc80007800006 */
[----:B------:R-:W-:Y:S01]  /*07a0*/  IMAD.WIDE.U32 R6, R11, R14, RZ ;  /* 0x0000000e0b067225 */ /* 0x000fe200078e00ff */
[----:B------:R-:W-:-:S03]  /*07b0*/  IADD3.X R11, RZ, RZ, RZ, P0, !PT ;  /* 0x000000ffff0b7210 */ /* 0x000fc600007fe4ff */
[----:B------:R-:W-:Y:S01]  /*07c0*/  IMAD.MOV.U32 R10, RZ, RZ, R9 ;  /* 0x000000ffff0a7224 */ /* 0x000fe200078e0009 */
[----:B------:R-:W-:-:S05]  /*07d0*/  IADD3 RZ, P0, R7, R8, RZ ;  /* 0x0000000807ff7210 */ /* 0x000fca0007f1e0ff */
[----:B------:R-:W-:-:S08]  /*07e0*/  IMAD.WIDE.U32.X R6, R13, R15, R10, P0 ;  /* 0x0000000f0d067225 */ /* 0x000fd000000e040a */
.L_x_5:
[-CC-:B------:R-:W-:Y:S01]  /*07f0*/  SHF.R.U64 R23, R6, R0.reuse, R7.reuse ;  /* 0x0000000006177219 */ /* 0x180fe20000001207 */
[----:B------:R-:W0:Y:S01]  /*0800*/  LDC R10, c[0x0][0x618] ;  /* 0x00018600ff0a7b82 */ /* 0x000e220000000800 */
[----:B------:R-:W-:Y:S01]  /*0810*/  SHF.R.U32.HI R5, RZ, R0, R7 ;  /* 0x00000000ff057219 */ /* 0x000fe20000011607 */
[----:B------:R-:W-:Y:S01]  /*0820*/  ULDC UR4, c[0x0][0x150] ;  /* 0x0000540000047ab9 */ /* 0x000fe20000000800 */
[----:B------:R-:W-:Y:S02]  /*0830*/  IADD3 R9, P0, RZ, -R23, RZ ;  /* 0x80000017ff097210 */ /* 0x000fe40007f1e0ff */
[----:B------:R-:W-:-:S03]  /*0840*/  I2FP.F32.U32 R0, R4 ;  /* 0x0000000400007245 */ /* 0x000fc60000201000 */
[----:B------:R-:W1:Y:S01]  /*0850*/  LDC.64 R28, c[0x0][0x640] ;  /* 0x00019000ff1c7b82 */ /* 0x000e620000000a00 */
[----:B------:R-:W-:Y:S02]  /*0860*/  IMAD.X R11, RZ, RZ, ~R5, P0 ;  /* 0x000000ffff0b7224 */ /* 0x000fe400000e0e05 */
[----:B------:R-:W-:Y:S01]  /*0870*/  FMUL R0, R0, UR4 ;  /* 0x0000000400007c20 */ /* 0x000fe20008400000 */
[----:B------:R-:W-:Y:S01]  /*0880*/  IMAD.WIDE.U32 R6, R9, R20, R16 ;  /* 0x0000001409067225 */ /* 0x000fe200078e0010 */
[----:B------:R-:W-:-:S03]  /*0890*/  ULDC UR4, c[0x0][0x154] ;  /* 0x0000550000047ab9 */ /* 0x000fc60000000800 */
[----:B------:R-:W-:Y:S01]  /*08a0*/  IMAD R8, R11, R20, RZ ;  /* 0x000000140b087224 */ /* 0x000fe200078e02ff */
[----:B------:R-:W2:Y:S01]  /*08b0*/  LDC R5, c[0x0][0x144] ;  /* 0x00005100ff057b82 */ /* 0x000ea20000000800 */
[----:B------:R-:W3:Y:S02]  /*08c0*/  F2I.U32.TRUNC.NTZ R0, R0 ;  /* 0x0000000000007305 */ /* 0x000ee4000020f000 */
[----:B------:R-:W-:-:S04]  /*08d0*/  IMAD R9, R9, R21, R8 ;  /* 0x0000001509097224 */ /* 0x000fc800078e0208 */
[----:B------:R-:W-:Y:S01]  /*08e0*/  IMAD.IADD R7, R7, 0x1, R9 ;  /* 0x0000000107077824 */ /* 0x000fe200078e0209 */
[----:B------:R-:W4:Y:S01]  /*08f0*/  LDC R12, c[0x0][0x608] ;  /* 0x00018200ff0c7b82 */ /* 0x000f220000000800 */
[----:B------:R-:W-:-:S03]  /*0900*/  IMAD.MOV.U32 R9, RZ, RZ, -0x1 ;  /* 0xffffffffff097424 */ /* 0x000fc600078e00ff */
[-CC-:B0-----:R-:W-:Y:S02]  /*0910*/  SHF.R.U64 R20, R6, R10.reuse, R7.reuse ;  /* 0x0000000a06147219 */ /* 0x181fe40000001207 */
[----:B------:R-:W-:Y:S02]  /*0920*/  I2FP.F32.U32 R6, R3 ;  /* 0x0000000300067245 */ /* 0x000fe40000201000 */
[----:B------:R-:W0:Y:S01]  /*0930*/  LDC R26, c[0x0][0x658] ;  /* 0x00019600ff1a7b82 */ /* 0x000e220000000800 */
[----:B-1----:R-:W-:Y:S01]  /*0940*/  ISETP.NE.U32.AND P0, PT, R28, RZ, PT ;  /* 0x000000ff1c00720c */ /* 0x002fe20003f05070 */
[----:B---3--:R-:W-:Y:S01]  /*0950*/  IMAD.MOV R8, RZ, RZ, -R0 ;  /* 0x000000ffff087224 */ /* 0x008fe200078e0a00 */
[----:B------:R-:W-:Y:S01]  /*0960*/  SHF.R.U32.HI R7, RZ, R10, R7 ;  /* 0x0000000aff077219 */ /* 0x000fe20000011607 */
[----:B------:R-:W-:Y:S01]  /*0970*/  FMUL R6, R6, UR4 ;  /* 0x0000000406067c20 */ /* 0x000fe20008400000 */
[----:B------:R-:W-:-:S03]  /*0980*/  ISETP.NE.AND.EX P0, PT, R29, RZ, PT, P0 ;  /* 0x000000ff1d00720c */ /* 0x000fc60003f05300 */
[----:B------:R-:W1:Y:S01]  /*0990*/  LDC R14, c[0x0][0x148] ;  /* 0x00005200ff0e7b82 */ /* 0x000e620000000800 */
[----:B--2---:R-:W-:-:S07]  /*09a0*/  IMAD R0, R5, R8, R4 ;  /* 0x0000000805007224 */ /* 0x004fce00078e0204 */
[----:B------:R-:W2:Y:S01]  /*09b0*/  LDC R24, c[0x0][0x600] ;  /* 0x00018000ff187b82 */ /* 0x000ea20000000800 */
[-CC-:B----4-:R-:W-:Y:S02]  /*09c0*/  SHF.R.U64 R30, R20, R12.reuse, R7.reuse ;  /* 0x0000000c141e7219 */ /* 0x190fe40000001207 */
[----:B------:R-:W-:Y:S01]  /*09d0*/  SHF.R.U32.HI R5, RZ, R12, R7 ;  /* 0x0000000cff057219 */ /* 0x000fe20000011607 */
[----:B------:R-:W-:Y:S01]  /*09e0*/  IMAD.MOV.U32 R7, RZ, RZ, 0x1 ;  /* 0x00000001ff077424 */ /* 0x000fe200078e00ff */
[----:B------:R3:W4:Y:S03]  /*09f0*/  F2I.U32.TRUNC.NTZ R12, R6 ;  /* 0x00000006000c7305 */ /* 0x000726000020f000 */
[----:B------:R-:W1:Y:S01]  /*0a00*/  LDC R15, c[0x0][0x648] ;  /* 0x00019200ff0f7b82 */ /* 0x000e620000000800 */
[-C--:B0-----:R-:W-:Y:S02]  /*0a10*/  SHF.L.U32 R4, R9, R26.reuse, RZ ;  /* 0x0000001a09047219 */ /* 0x081fe400000006ff */
[----:B------:R-:W-:-:S02]  /*0a20*/  SHF.R.U64 R32, R30, R26, R5 ;  /* 0x0000001a1e207219 */ /* 0x000fc40000001205 */
[----:B------:R-:W-:Y:S02]  /*0a30*/  LOP3.LUT R11, RZ, R4, RZ, 0x33, !PT ;  /* 0x00000004ff0b7212 */ /* 0x000fe400078e33ff */
[-C--:B------:R-:W-:Y:S01]  /*0a40*/  SHF.R.U32.HI R5, RZ, R26.reuse, R5 ;  /* 0x0000001aff057219 */ /* 0x080fe20000011605 */
[----:B------:R-:W0:Y:S01]  /*0a50*/  LDC R21, c[0x0][0x638] ;  /* 0x00018e00ff157b82 */ /* 0x000e220000000800 */
[----:B------:R-:W-:Y:S01]  /*0a60*/  SHF.L.U32 R10, R7, R26, RZ ;  /* 0x0000001a070a7219 */ /* 0x000fe200000006ff */
[----:B------:R-:W-:-:S06]  /*0a70*/  IMAD.MOV.U32 R4, RZ, RZ, R32 ;  /* 0x000000ffff047224 */ /* 0x000fcc00078e0020 */
[----:B------:R-:W0:Y:S01]  /*0a80*/  LDC R152, c[0x0][0x610] ;  /* 0x00018400ff987b82 */ /* 0x000e220000000800 */
[----:B---34-:R-:W-:Y:S05]  /*0a90*/  @!P0 BRA `(.L_x_6) ;  /* 0x0000000000288947 */ /* 0x018fea0003800000 */
[----:B------:R-:W3:Y:S02]  /*0aa0*/  LDC R9, c[0x0][0x64c] ;  /* 0x00019300ff097b82 */ /* 0x000ee40000000800 */
[----:B---3--:R-:W-:-:S04]  /*0ab0*/  IADD3 R9, P0, R32, R9, RZ ;  /* 0x0000000920097210 */ /* 0x008fc80007f1e0ff */
[----:B------:R-:W-:-:S05]  /*0ac0*/  IADD3.X R13, RZ, R5, RZ, P0, !PT ;  /* 0x00000005ff0d7210 */ /* 0x000fca00007fe4ff */
[----:B------:R-:W-:-:S04]  /*0ad0*/  IMAD.WIDE.U32 R4, R13, R28, RZ ;  /* 0x0000001c0d047225 */ /* 0x000fc800078e00ff */
[----:B------:R-:W-:-:S04]  /*0ae0*/  IMAD.WIDE.U32 R6, P0, R9, R29, R4 ;  /* 0x0000001d09067225 */ /* 0x000fc80007800004 */
[----:B------:R-:W-:-:S04]  /*0af0*/  IMAD.WIDE.U32 R4, R9, R28, RZ ;  /* 0x0000001c09047225 */ /* 0x000fc800078e00ff */
[----:B------:R-:W-:Y:S01]  /*0b00*/  IMAD.X R9, RZ, RZ, RZ, P0 ;  /* 0x000000ffff097224 */ /* 0x000fe200000e06ff */
[----:B------:R-:W-:Y:S01]  /*0b10*/  IADD3 RZ, P0, R5, R6, RZ ;  /* 0x0000000605ff7210 */ /* 0x000fe20007f1e0ff */
[----:B------:R-:W-:-:S04]  /*0b20*/  IMAD.MOV.U32 R8, RZ, RZ, R7 ;  /* 0x000000ffff087224 */ /* 0x000fc800078e0007 */
[----:B------:R-:W-:-:S08]  /*0b30*/  IMAD.WIDE.U32.X R4, R13, R29, R8, P0 ;  /* 0x0000001d0d047225 */ /* 0x000fd000000e0408 */
.L_x_6:
[----:B-1----:R-:W-:Y:S01]  /*0b40*/  SHF.R.U64 R4, R4, R15, R5 ;  /* 0x0000000f04047219 */ /* 0x002fe20000001205 */
[----:B--2---:R-:W-:Y:S01]  /*0b50*/  VIADD R5, R24, 0xffffffff ;  /* 0xffffffff18057836 */ /* 0x004fe20000000000 */
[----:B------:R-:W-:Y:S01]  /*0b60*/  LOP3.LUT R11, R30, R11, RZ, 0xc0, !PT ;  /* 0x0000000b1e0b7212 */ /* 0x000fe200078ec0ff */
[----:B------:R-:W-:Y:S02]  /*0b70*/  IMAD.MOV R12, RZ, RZ, -R12 ;  /* 0x000000ffff0c7224 */ /* 0x000fe400078e0a0c */
[----:B------:R-:W-:Y:S01]  /*0b80*/  IMAD.MOV R6, RZ, RZ, -R4 ;  /* 0x000000ffff067224 */ /* 0x000fe200078e0a04 */
[----:B------:R-:W-:Y:S01]  /*0b90*/  LOP3.LUT R5, R20, R5, RZ, 0xc0, !PT ;  /* 0x0000000514057212 */ /* 0x000fe200078ec0ff */
[----:B------:R-:W-:Y:S02]  /*0ba0*/  @P3 IMAD R0, R14, R12, R3 ;  /* 0x0000000c0e003224 */ /* 0x000fe400078e0203 */
[----:B------:R-:W-:Y:S02]  /*0bb0*/  IMAD R11, R10, R4, R11 ;  /* 0x000000040a0b7224 */ /* 0x000fe400078e020b */
[----:B0-----:R-:W-:-:S02]  /*0bc0*/  IMAD R3, R6, R21, R32 ;  /* 0x0000001506037224 */ /* 0x001fc400078e0220 */
[----:B------:R-:W-:Y:S02]  /*0bd0*/  IMAD R152, R11, R152, R0 ;  /* 0x000000980b987224 */ /* 0x000fe400078e0200 */
[----:B------:R-:W-:Y:S02]  /*0be0*/  IMAD R3, R3, R24, R5 ;  /* 0x0000001803037224 */ /* 0x000fe400078e0205 */
[----:B------:R-:W-:-:S03]  /*0bf0*/  IMAD.MOV.U32 R0, RZ, RZ, 0x1 ;  /* 0x00000001ff007424 */ /* 0x000fc600078e00ff */
[----:B------:R-:W-:Y:S02]  /*0c00*/  SEL R153, R3, R152, !P3 ;  /* 0x0000009803997207 */ /* 0x000fe40005800000 */
[----:B------:R-:W-:-:S07]  /*0c10*/  SEL R152, R152, R3, !P3 ;  /* 0x0000000398987207 */ /* 0x000fce0005800000 */
.L_x_4:
[----:B------:R-:W-:-:S08]  /*0c20*/  NOP ;  /* 0x0000000000007918 */ /* 0x000fd00000000000 */
[----:B------:R-:W0:Y:S02]  /*0c30*/  USETMAXREG.TRY_ALLOC.CTAPOOL UP0, 0xe8 ;  /* 0x000000e8000079c8 */ /* 0x000e240008000600 */
[----:B0-----:R-:W-:-:S13]  /*0c40*/  PLOP3.LUT P0, PT, PT, PT, UP0, 0x80, 0x0 ;  /* 0x000000000000781c */ /* 0x001fda0003f0f008 */
[----:B------:R-:W-:Y:S05]  /*0c50*/  @!P0 BRA `(.L_x_4) ;  /* 0xfffffffc00f08947 */ /* 0x000fea000383ffff */
[----:B------:R-:W-:Y:S01]  /*0c60*/  ULDC.64 UR4, c[0x0][0x598] ;  /* 0x0001660000047ab9 */ /* 0x000fe20000000a00 */
[----:B------:R-:W-:Y:S01]  /*0c70*/  ULDC.64 UR36, c[0x0][0x208] ;  /* 0x0000820000247ab9 */ /* 0x000fe20000000a00 */
[----:B------:R-:W-:-:S04]  /*0c80*/  ISETP.NE.U32.AND P0, PT, RZ, UR4, PT ;  /* 0x00000004ff007c0c */ /* 0x000fc8000bf05070 */
[----:B------:R-:W-:-:S13]  /*0c90*/  ISETP.NE.AND.EX P0, PT, RZ, UR5, PT, P0 ;  /* 0x00000005ff007c0c */ /* 0x000fda000bf05300 */
[----:B------:R-:W-:Y:S05]  /*0ca0*/  @!P0 BRA `(.L_x_7) ;  /* 0x00000000001c8947 */ /* 0x000fea0003800000 */
[----:B------:R-:W0:Y:S02]  /*0cb0*/  LDC.64 R4, c[0x0][0x598] ;  /* 0x00016600ff047b82 */ /* 0x000e240000000a00 */
[----:B0-----:R-:W2:Y:S02]  /*0cc0*/  LDG.E.64 R4, desc[UR36][R4.64] ;  /* 0x0000002404047981 */ /* 0x001ea4000c1e1b00 */
[----:B--2---:R-:W-:-:S04]  /*0cd0*/  ISETP.NE.U32.AND P0, PT, R4, RZ, PT ;  /* 0x000000ff0400720c */ /* 0x004fc80003f05070 */
[----:B------:R-:W-:-:S13]  /*0ce0*/  ISETP.NE.AND.EX P0, PT, R5, RZ, PT, P0 ;  /* 0x000000ff0500720c */ /* 0x000fda0003f05300 */
[----:B------:R-:W-:Y:S05]  /*0cf0*/  @!P0 BRA `(.L_x_7) ;  /* 0x0000000000088947 */ /* 0x000fea0003800000 */
[----:B------:R0:W5:Y:S01]  /*0d00*/  LD.E R154, desc[UR36][R4.64] ;  /* 0x00000024049a7980 */ /* 0x000162000c101900 */
[----:B------:R-:W-:Y:S05]  /*0d10*/  BRA `(.L_x_8) ;  /* 0x0000000000247947 */ /* 0x000fea0003800000 */
.L_x_7:
[----:B------:R-:W-:Y:S02]  /*0d20*/  ULDC.64 UR4, c[0x0][0x588] ;  /* 0x0001620000047ab9 */ /* 0x000fe40000000a00 */
[----:B------:R-:W-:-:S04]  /*0d30*/  ISETP.NE.U32.AND P0, PT, RZ, UR4, PT ;  /* 0x00000004ff007c0c */ /* 0x000fc8000bf05070 */
[----:B------:R-:W-:-:S13]  /*0d40*/  ISETP.NE.AND.EX P0, PT, RZ, UR5, PT, P0 ;  /* 0x00000005ff007c0c */ /* 0x000fda000bf05300 */
[----:B------:R-:W-:Y:S05]  /*0d50*/  @!P0 BRA `(.L_x_9) ;  /* 0x00000000000c8947 */ /* 0x000fea0003800000 */
[----:B------:R-:W0:Y:S02]  /*0d60*/  LDC.64 R154, c[0x0][0x588] ;  /* 0x00016200ff9a7b82 */ /* 0x000e240000000a00 */
[----:B0-----:R1:W5:Y:S01]  /*0d70*/  LDG.E R154, desc[UR36][R154.64] ;  /* 0x000000249a9a7981 */ /* 0x001362000c1e1900 */
[----:B------:R-:W-:Y:S05]  /*0d80*/  BRA `(.L_x_8) ;  /* 0x0000000000087947 */ /* 0x000fea0003800000 */
.L_x_9:
[----:B------:R-:W-:Y:S02]  /*0d90*/  ULDC UR4, c[0x0][0x580] ;  /* 0x0001600000047ab9 */ /* 0x000fe40000000800 */
[----:B------:R-:W-:-:S07]  /*0da0*/  IMAD.U32 R154, RZ, RZ, UR4 ;  /* 0x00000004ff9a7e24 */ /* 0x000fce000f8e00ff */
.L_x_8:
[----:B------:R-:W-:Y:S02]  /*0db0*/  ULDC.64 UR4, c[0x0][0x5a0] ;  /* 0x0001680000047ab9 */ /* 0x000fe40000000a00 */
[----:B------:R-:W-:-:S04]  /*0dc0*/  ISETP.NE.U32.AND P0, PT, RZ, UR4, PT ;  /* 0x00000004ff007c0c */ /* 0x000fc8000bf05070 */
[----:B------:R-:W-:-:S13]  /*0dd0*/  ISETP.NE.AND.EX P0, PT, RZ, UR5, PT, P0 ;  /* 0x00000005ff007c0c */ /* 0x000fda000bf05300 */
[----:B------:R-:W-:Y:S05]  /*0de0*/  @!P0 BRA `(.L_x_10) ;  /* 0x00000000001c8947 */ /* 0x000fea0003800000 */
[----:B0-----:R-:W0:Y:S02]  /*0df0*/  LDC.64 R4, c[0x0][0x5a0] ;  /* 0x00016800ff047b82 */ /* 0x001e240000000a00 */
[----:B0-----:R-:W2:Y:S02]  /*0e00*/  LDG.E.64 R4, desc[UR36][R4.64] ;  /* 0x0000002404047981 */ /* 0x001ea4000c1e1b00 */
[----:B--2---:R-:W-:-:S04]  /*0e10*/  ISETP.NE.U32.AND P0, PT, R4, RZ, PT ;  /* 0x000000ff0400720c */ /* 0x004fc80003f05070 */
[----:B------:R-:W-:-:S13]  /*0e20*/  ISETP.NE.AND.EX P0, PT, R5, RZ, PT, P0 ;  /* 0x000000ff0500720c */ /* 0x000fda0003f05300 */
[----:B------:R-:W-:Y:S05]  /*0e30*/  @!P0 BRA `(.L_x_10) ;  /* 0x0000000000088947 */ /* 0x000fea0003800000 */
[----:B-1----:R0:W5:Y:S01]  /*0e40*/  LD.E R155, desc[UR36][R4.64] ;  /* 0x00000024049b7980 */ /* 0x002162000c101900 */
[----:B------:R-:W-:Y:S05]  /*0e50*/  BRA `(.L_x_11) ;  /* 0x0000000000247947 */ /* 0x000fea0003800000 */
.L_x_10:
[----:B------:R-:W-:Y:S02]  /*0e60*/  ULDC.64 UR4, c[0x0][0x590] ;  /* 0x0001640000047ab9 */ /* 0x000fe40000000a00 */
[----:B------:R-:W-:-:S04]  /*0e70*/  ISETP.NE.U32.AND P0, PT, RZ, UR4, PT ;  /* 0x00000004ff007c0c */ /* 0x000fc8000bf05070 */
[----:B------:R-:W-:-:S13]  /*0e80*/  ISETP.NE.AND.EX P0, PT, RZ, UR5, PT, P0 ;  /* 0x00000005ff007c0c */ /* 0x000fda000bf05300 */
[----:B------:R-:W-:Y:S05]  /*0e90*/  @!P0 BRA `(.L_x_12) ;  /* 0x00000000000c8947 */ /* 0x000fea0003800000 */
[----:B0-----:R-:W1:Y:S02]  /*0ea0*/  LDC.64 R4, c[0x0][0x590] ;  /* 0x00016400ff047b82 */ /* 0x001e640000000a00 */
[----:B-1----:R1:W5:Y:S01]  /*0eb0*/  LDG.E R155, desc[UR36][R4.64] ;  /* 0x00000024049b7981 */ /* 0x002362000c1e1900 */
[----:B------:R-:W-:Y:S05]  /*0ec0*/  BRA `(.L_x_11) ;  /* 0x0000000000087947 */ /* 0x000fea0003800000 */
.L_x_12:
[----:B------:R-:W-:Y:S02]  /*0ed0*/  ULDC UR4, c[0x0][0x584] ;  /* 0x0001610000047ab9 */ /* 0x000fe40000000800 */
[----:B-1----:R-:W-:-:S07]  /*0ee0*/  MOV R155, UR4 ;  /* 0x00000004009b7c02 */ /* 0x002fce0008000f00 */
.L_x_11:
[----:B------:R-:W-:-:S13]  /*0ef0*/  LOP3.LUT P0, RZ, R0, 0xff, RZ, 0xc0, !PT ;  /* 0x000000ff00ff7812 */ /* 0x000fda000780c0ff */
[----:B------:R-:W-:Y:S05]  /*0f00*/  @!P0 EXIT ;  /* 0x000000000000894d */ /* 0x000fea0003800000 */
[----:B------:R-:W-:Y:S01]  /*0f10*/  ULDC UR4, c[0x0][0x28c] ;  /* 0x0000a30000047ab9 */ /* 0x000fe20000000800 */
[----:B------:R-:W-:Y:S01]  /*0f20*/  LOP3.LUT R164, R19, 0x1, RZ, 0xfc, !PT ;  /* 0x0000000113a47812 */ /* 0x000fe200078efcff */
[----:B------:R-:W-:Y:S01]  /*0f30*/  UIADD3 UR4, UR4, 0x3f, URZ ;  /* 0x0000003f04047890 */ /* 0x000fe2000fffe03f */
[----:B------:R-:W-:Y:S01]  /*0f40*/  UMOV UR38, URZ ;  /* 0x0000003f00267c82 */ /* 0x000fe20008000000 */
[----:B------:R-:W-:Y:S02]  /*0f50*/  UMOV UR39, URZ ;  /* 0x0000003f00277c82 */ /* 0x000fe40008000000 */
[----:B------:R-:W-:-:S04]  /*0f60*/  USHF.R.S32.HI UR5, URZ, 0x1f, UR4 ;  /* 0x0000001f3f057899 */ /* 0x000fc80008011404 */
[----:B------:R-:W-:-:S04]  /*0f70*/  ULEA.HI UR5, UR5, UR4, URZ, 0x6 ;  /* 0x0000000405057291 */ /* 0x000fc8000f8f303f */
[----:B------:R-:W-:-:S12]  /*0f80*/  USHF.R.S32.HI UR40, URZ, 0x6, UR5 ;  /* 0x000000063f287899 */ /* 0x000fd80008011405 */
.L_x_284:
[----:B------:R-:W-:Y:S01]  /*0f90*/  LOP3.LUT R0, R18, 0x80, RZ, 0xc0, !PT ;  /* 0x0000008012007812 */ /* 0x000fe200078ec0ff */
[----:B--2---:R-:W2:Y:S01]  /*0fa0*/  S2UR UR7, SR_CgaCtaId ;  /* 0x00000000000779c3 */ /* 0x004ea20000008800 */
[----:B------:R-:W-:Y:S02]  /*0fb0*/  UMOV UR6, 0x400 ;  /* 0x0000040000067882 */ /* 0x000fe40000000000 */
[----:B------:R-:W-:-:S06]  /*0fc0*/  SHF.R.U32.HI R0, RZ, 0x7, R0 ;  /* 0x00000007ff007819 */ /* 0x000fcc0000011600 */
[----:B---3--:R-:W3:Y:S01]  /*0fd0*/  SHFL.IDX PT, R0, R0, RZ, 0x1f ;  /* 0x00001fff00007589 */ /* 0x008ee200000e0000 */
[----:B--2---:R-:W-:Y:S01]  /*0fe0*/  ULEA UR42, UR7, UR6, 0x18 ;  /* 0x00000006072a7291 */ /* 0x004fe2000f8ec03f */
[----:B---3--:R-:W-:-:S13]  /*0ff0*/  R2UR UR4, R0 ;  /* 0x00000000000472ca */ /* 0x008fda00000e0000 */
[----:B------:R-:W-:-:S04]  /*1000*/  ULEA.HI UR5, UR4, UR4, URZ, 0x1 ;  /* 0x0000000404057291 */ /* 0x000fc8000f8f083f */
[----:B------:R-:W-:-:S04]  /*1010*/  ULOP3.LUT UR5, UR5, 0x7fffe, URZ, 0xc0, !UPT ;  /* 0x0007fffe05057892 */ /* 0x000fc8000f8ec03f */
[----:B------:R-:W-:-:S03]  /*1020*/  UIADD3 UR5, UR4, -UR5, URZ ;  /* 0x8000000504057290 */ /* 0x000fc6000fffe03f */
[----:B------:R-:W-:Y:S01]  /*1030*/  ULDC UR4, c[0x0][0x28c] ;  /* 0x0000a30000047ab9 */ /* 0x000fe20000000800 */
[----:B------:R-:W-:Y:S01]  /*1040*/  ULEA UR5, UR5, UR42, 0xd ;  /* 0x0000002a05057291 */ /* 0x000fe2000f8e683f */
[----:B------:R-:W-:-:S03]  /*1050*/  ISETP.LT.AND P0, PT, RZ, UR4, PT ;  /* 0x00000004ff007c0c */ /* 0x000fc6000bf01270 */
[----:B------:R-:W-:-:S04]  /*1060*/  UIADD3 UR5, UR5, 0x180, URZ ;  /* 0x0000018005057890 */ /* 0x000fc8000fffe03f */
[----:B------:R-:W-:-:S04]  /*1070*/  USHF.R.U32.HI UR5, URZ, 0x4, UR5 ;  /* 0x000000043f057899 */ /* 0x000fc80008011605 */
[----:B------:R-:W-:Y:S02]  /*1080*/  ULOP3.LUT UR41, UR5, 0x3fff, URZ, 0xc0, !UPT ;  /* 0x00003fff05297892 */ /* 0x000fe4000f8ec03f */
[----:B-1--45:R-:W-:Y:S10]  /*1090*/  @P0 BRA `(.L_x_13) ;  /* 0x0000000000400947 */ /* 0x032ff40003800000 */
[----:B------:R-:W-:Y:S01]  /*10a0*/  MOV R0, 0x0 ;  /* 0x0000000000007802 */ /* 0x000fe20000000f00 */
[----:B------:R-:W-:Y:S01]  /*10b0*/  ULDC.64 UR4, c[0x4][0x68] ;  /* 0x01001a0000047ab9 */ /* 0x000fe20000000a00 */
[----:B------:R-:W-:Y:S01]  /*10c0*/  ULDC.64 UR6, c[0x4][0x8] ;  /* 0x0100020000067ab9 */ /* 0x000fe20000000a00 */
[----:B01----:R-:W-:Y:S01]  /*10d0*/  IMAD.U32 R4, RZ, RZ, UR4 ;  /* 0x00000004ff047e24 */ /* 0x003fe2000f8e00ff */
[----:B------:R0:W1:Y:S01]  /*10e0*/  LDC.64 R14, c[0x4][R0] ;  /* 0x01000000000e7b82 */ /* 0x0000620000000a00 */
[----:B------:R-:W-:Y:S01]  /*10f0*/  IMAD.U32 R5, RZ, RZ, UR5 ;  /* 0x00000005ff057e24 */ /* 0x000fe2000f8e00ff */
[----:B------:R-:W-:Y:S01]  /*1100*/  ULDC.64 UR4, c[0x4][0x70] ;  /* 0x01001c0000047ab9 */ /* 0x000fe20000000a00 */
[----:B------:R-:W-:Y:S01]  /*1110*/  IMAD.U32 R10, RZ, RZ, UR6 ;  /* 0x00000006ff0a7e24 */ /* 0x000fe2000f8e00ff */
[----:B------:R-:W-:Y:S01]  /*1120*/  MOV R12, 0x1 ;  /* 0x00000001000c7802 */ /* 0x000fe20000000f00 */
[----:B------:R-:W-:Y:S02]  /*1130*/  IMAD.U32 R6, RZ, RZ, UR4 ;  /* 0x00000004ff067e24 */ /* 0x000fe4000f8e00ff */
[----:B------:R-:W-:-:S02]  /*1140*/  IMAD.U32 R7, RZ, RZ, UR5 ;  /* 0x00000005ff077e24 */ /* 0x000fc4000f8e00ff */
[----:B------:R-:W-:Y:S02]  /*1150*/  IMAD.U32 R11, RZ, RZ, UR7 ;  /* 0x00000007ff0b7e24 */ /* 0x000fe4000f8e00ff */
[----:B------:R-:W-:Y:S02]  /*1160*/  IMAD.MOV.U32 R8, RZ, RZ, 0x1e1 ;  /* 0x000001e1ff087424 */ /* 0x000fe400078e00ff */
[----:B0-----:R-:W-:-:S07]  /*1170*/  IMAD.MOV.U32 R13, RZ, RZ, RZ ;  /* 0x000000ffff0d7224 */ /* 0x001fce00078e00ff */
[----:B------:R-:W-:-:S07]  /*1180*/  LEPC R20, `(.L_x_13) ;  /* 0x000000001014794e */ /* 0x000fce0000000000 */
[----:B-1---5:R-:W-:Y:S05]  /*1190*/  CALL.ABS.NOINC R14 ;  /* 0x000000000e007343 */ /* 0x022fea0003c00000 */
.L_x_13:
[----:B------:R-:W-:-:S13]  /*11a0*/  ISETP.NE.AND P0, PT, R164, 0x3, PT ;  /* 0x00000003a400780c */ /* 0x000fda0003f05270 */
[----:B------:R-:W-:Y:S05]  /*11b0*/  @!P0 BRA `(.L_x_14) ;  /* 0x0000000000048947 */ /* 0x000fea0003800000 */
[----:B------:R-:W-:Y:S01]  /*11c0*/  BPT.TRAP 0x1 ;  /* 0x000000040000795c */ /* 0x000fe20000300000 */
.L_x_14:
[----:B------:R-:W-:Y:S02]  /*11d0*/  IMAD.U32 R3, RZ, RZ, UR39 ;  /* 0x00000027ff037e24 */ /* 0x000fe4000f8e00ff */
[----:B------:R-:W-:-:S03]  /*11e0*/  IMAD.U32 R0, RZ, RZ, UR38 ;  /* 0x00000026ff007e24 */ /* 0x000fc6000f8e00ff */
[----:B------:R-:W-:Y:S02]  /*11f0*/  LEA R3, R3, UR42, 0x3 ;  /* 0x0000002a03037c11 */ /* 0x000fe4000f8e18ff */
[----:B------:R-:W-:-:S04]  /*1200*/  SHF.L.U32 R0, R0, 0x1f, RZ ;  /* 0x0000001f00007819 */ /* 0x000fc800000006ff */
[----:B------:R2:W3:Y:S01]  /*1210*/  SYNCS.PHASECHK.TRANS64.TRYWAIT P1, [R3+URZ], R0 ;  /* 0x00000000030075a7 */ /* 0x0004e2000802017f */
[----:B------:R-:W-:Y:S05]  /*1220*/  @!P0 BRA `(.L_x_15) ;  /* 0x0000000000048947 */ /* 0x000fea0003800000 */
[----:B------:R-:W-:Y:S01]  /*1230*/  BPT.TRAP 0x1 ;  /* 0x000000040000795c */ /* 0x000fe20000300000 */
.L_x_15:
[----:B---3--:R-:W-:Y:S05]  /*1240*/  @P1 BRA `(.L_x_16) ;  /* 0x0000000000081947 */ /* 0x008fea0003800000 */
[----:B------:R-:W3:Y:S02]  /*1250*/  SYNCS.PHASECHK.TRANS64.TRYWAIT P1, [R3+URZ], R0 ;  /* 0x00000000030075a7 */ /* 0x000ee4000802017f */
[----:B---3--:R-:W-:Y:S05]  /*1260*/  @!P1 BRA `(.L_x_17) ;  /* 0x000000b000849947 */ /* 0x008fea0003800000 */
.L_x_16:
[----:B------:R-:W-:-:S04]  /*1270*/  UISETP.LT.AND UP0, UPT, UR40, 0x1, UPT ;  /* 0x000000012800788c */ /* 0x000fc8000bf01270 */
[----:B------:R-:W-:-:S04]  /*1280*/  USEL UR4, UR40, 0x1, UP0 ;  /* 0x0000000128047887 */ /* 0x000fc80008000000 */
[----:B------:R-:W-:-:S06]  /*1290*/  UIADD3 UR4, UR40, -UR4, URZ ;  /* 0x8000000428047290 */ /* 0x000fcc000fffe03f */
[----:B--23--:R-:W-:Y:S01]  /*12a0*/  IMAD.U32 R0, RZ, RZ, UR4 ;  /* 0x00000004ff007e24 */ /* 0x00cfe2000f8e00ff */
[----:B------:R-:W-:Y:S05]  /*12b0*/  WARPSYNC.ALL ;  /* 0x0000000000007948 */ /* 0x000fea0003800000 */
[----:B------:R-:W-:Y:S01]  /*12c0*/  ISETP.GE.AND P1, PT, R0, 0x1, PT ;  /* 0x000000010000780c */ /* 0x000fe20003f26270 */
[----:B------:R-:W-:Y:S01]  /*12d0*/  UIADD3 UR4, UR42, 0x38180, URZ ;  /* 0x000381802a047890 */ /* 0x000fe2000fffe03f */
[----:B------:R-:W-:Y:S01]  /*12e0*/  WARPGROUP.ARRIVE ;  /* 0x00000000000079c5 */ /* 0x000fe20000000000 */
[----:B------:R-:W-:Y:S01]  /*12f0*/  UMOV UR9, 0x40000040 ;  /* 0x4000004000097882 */ /* 0x000fe20000000000 */
[----:B------:R-:W-:Y:S01]  /*1300*/  UMOV UR11, 0x40000040 ;  /* 0x40000040000b7882 */ /* 0x000fe20000000000 */
[----:B------:R-:W-:-:S04]  /*1310*/  USHF.R.U32.HI UR4, URZ, 0x4, UR4 ;  /* 0x000000043f047899 */ /* 0x000fc80008011604 */
[----:B------:R-:W-:Y:S02]  /*1320*/  ULOP3.LUT UR5, UR4, 0x3fff, URZ, 0xc0, !UPT ;  /* 0x00003fff04057892 */ /* 0x000fe4000f8ec03f */
[----:B------:R-:W-:Y:S02]  /*1330*/  ULOP3.LUT UR4, UR41, 0x10000, URZ, 0xfc, !UPT ;  /* 0x0001000029047892 */ /* 0x000fe4000f8efc3f */
[----:B------:R-:W-:Y:S02]  /*1340*/  ULOP3.LUT UR5, UR5, 0x10000, URZ, 0xfc, !UPT ;  /* 0x0001000005057892 */ /* 0x000fe4000f8efc3f */
[----:B------:R-:W-:Y:S02]  /*1350*/  ULEA UR6, UR39, UR4, 0xb ;  /* 0x0000000427067291 */ /* 0x000fe4000f8e583f */
[----:B------:R-:W-:-:S05]  /*1360*/  ULEA UR7, UR39, UR5, 0xa ;  /* 0x0000000527077291 */ /* 0x000fca000f8e503f */
[----:B------:R-:W-:Y:S02]  /*1370*/  UMOV UR8, UR6 ;  /* 0x0000000600087c82 */ /* 0x000fe40008000000 */
[----:B------:R-:W-:Y:S02]  /*1380*/  UMOV UR10, UR7 ;  /* 0x00000007000a7c82 */ /* 0x000fe40008000000 */
[----:B------:R-:W-:Y:S01]  /*1390*/  HGMMA.64x128x16.F32 R88, gdesc[UR8], RZ, !UPT, gsb0 ;  /* 0x01e00000085879f0 */ /* 0x000fe2000c0008ff */
[----:B------:R-:W-:Y:S01]  /*13a0*/  UIADD3 UR8, UR6, 0x400, URZ ;  /* 0x0000040006087890 */ /* 0x000fe2000fffe03f */
[----:B------:R-:W-:Y:S01]  /*13b0*/  UMOV UR9, 0x40000040 ;  /* 0x4000004000097882 */ /* 0x000fe20000000000 */
[----:B------:R-:W-:Y:S02]  /*13c0*/  WARPGROUP.DEPBAR.LE gsb0, 0x0 ;  /* 0x00008000000079c5 */ /* 0x000fe40000010000 */
[----:B------:R-:W-:-:S07]  /*13d0*/  WARPGROUP.ARRIVE ;  /* 0x00000000000079c5 */ /* 0x000fce0000000000 */
[----:B------:R-:W-:Y:S01]  /*13e0*/  HGMMA.64x128x16.F32 R24, gdesc[UR8], RZ, !UPT, gsb0 ;  /* 0x01e00000081879f0 */ /* 0x000fe2000c0008ff */
[----:B------:R-:W-:Y:S02]  /*13f0*/  UIADD3 UR8, UR6, 0x2, URZ ;  /* 0x0000000206087890 */ /* 0x000fe4000fffe03f */
[----:B------:R-:W-:Y:S01]  /*1400*/  UIADD3 UR10, UR7, 0x2, URZ ;  /* 0x00000002070a7890 */ /* 0x000fe2000fffe03f */
[----:B------:R-:W-:Y:S01]  /*1410*/  UMOV UR9, 0x40000040 ;  /* 0x4000004000097882 */ /* 0x000fe20000000000 */
[----:B------:R-:W-:Y:S01]  /*1420*/  UMOV UR11, 0x40000040 ;  /* 0x40000040000b7882 */ /* 0x000fe20000000000 */
[----:B------:R-:W-:Y:S02]  /*1430*/  WARPGROUP.DEPBAR.LE gsb0, 0x0 ;  /* 0x00008000000079c5 */ /* 0x000fe40000010000 */
[----:B------:R-:W-:-:S06]  /*1440*/  WARPGROUP.ARRIVE ;  /* 0x00000000000079c5 */ /* 0x000fcc0000000000 */
[----:B------:R-:W-:Y:S01]  /*1450*/  HGMMA.64x128x16.F32 R88, gdesc[UR8], R88, gsb0 ;  /* 0x01e00000085879f0 */ /* 0x000fe20008000858 */
[----:B------:R-:W-:Y:S01]  /*1460*/  UIADD3 UR8, UR6, 0x402, URZ ;  /* 0x0000040206087890 */ /* 0x000fe2000fffe03f */
[----:B------:R-:W-:Y:S01]  /*1470*/  UMOV UR9, 0x40000040 ;  /* 0x4000004000097882 */ /* 0x000fe20000000000 */
[----:B------:R-:W-:Y:S02]  /*1480*/  WARPGROUP.DEPBAR.LE gsb0, 0x0 ;  /* 0x00008000000079c5 */ /* 0x000fe40000010000 */
[----:B------:R-:W-:-:S07]  /*1490*/  WARPGROUP.ARRIVE ;  /* 0x00000000000079c5 */ /* 0x000fce0000000000 */
[----:B------:R-:W-:Y:S01]  /*14a0*/  HGMMA.64x128x16.F32 R24, gdesc[UR8], R24, gsb0 ;  /* 0x01e00000081879f0 */ /* 0x000fe20008000818 */
        /* <DEDUP_REMOVED lines=23> */
[----:B------:R-:W-:Y:S03]  /*1620*/  HGMMA.64x128x16.F32 R24, gdesc[UR8], R24, gsb0 ;  /* 0x01e00000081879f0 */ /* 0x000fe60008000818 */
[----:B------:R-:W-:Y:S02]  /*1630*/  WARPGROUP.DEPBAR.LE gsb0, 0x0 ;  /* 0x00008000000079c5 */ /* 0x000fe40000010000 */
[----:B------:R-:W-:Y:S05]  /*1640*/  @!P1 BRA `(.L_x_18) ;  /* 0x0000000400689947 */ /* 0x000fea0003800000 */
[----:B------:R-:W-:-:S04]  /*1650*/  UIADD3 UR6, UR39, 0x1, URZ ;  /* 0x0000000127067890 */ /* 0x000fc8000fffe03f */
[----:B------:R-:W-:-:S04]  /*1660*/  UISETP.NE.AND UP0, UPT, UR6, 0x7, UPT ;  /* 0x000000070600788c */ /* 0x000fc8000bf05270 */
[----:B------:R-:W-:Y:S02]  /*1670*/  USEL UR7, URZ, 0x1, UP0 ;  /* 0x000000013f077887 */ /* 0x000fe40008000000 */
[----:B------:R-:W-:Y:S02]  /*1680*/  USEL UR6, UR6, URZ, UP0 ;  /* 0x0000003f06067287 */ /* 0x000fe40008000000 */
[----:B------:R-:W-:-:S06]  /*1690*/  ULOP3.LUT UR7, UR38, UR7, URZ, 0x3c, !UPT ;  /* 0x0000000726077292 */ /* 0x000fcc000f8e3c3f */
[----:B01----:R-:W-:Y:S01]  /*16a0*/  IMAD.U32 R5, RZ, RZ, UR7 ;  /* 0x00000007ff057e24 */ /* 0x003fe2000f8e00ff */
[----:B------:R-:W-:-:S06]  /*16b0*/  UMOV UR7, UR39 ;  /* 0x0000002700077c82 */ /* 0x000fcc0008000000 */
.L_x_25:
[----:B01----:R-:W-:Y:S05]  /*16c0*/  @!P0 BRA `(.L_x_19) ;  /* 0x0000000000048947 */ /* 0x003fea0003800000 */
[----:B------:R-:W-:Y:S01]  /*16d0*/  BPT.TRAP 0x1 ;  /* 0x000000040000795c */ /* 0x000fe20000300000 */
.L_x_19:
[----:B------:R-:W0:Y:S01]  /*16e0*/  S2UR UR9, SR_CgaCtaId ;  /* 0x00000000000979c3 */ /* 0x000e220000008800 */
[----:B------:R-:W-:Y:S01]  /*16f0*/  UMOV UR8, 0x400 ;  /* 0x0000040000087882 */ /* 0x000fe20000000000 */
[----:B------:R-:W-:Y:S01]  /*1700*/  SHF.L.U32 R3, R5, 0x1f, RZ ;  /* 0x0000001f05037819 */ /* 0x000fe200000006ff */
[----:B0-----:R-:W-:-:S04]  /*1710*/  ULEA UR14, UR9, UR8, 0x18 ;  /* 0x00000008090e7291 */ /* 0x001fc8000f8ec03f */
[----:B------:R-:W-:-:S09]  /*1720*/  ULEA UR8, UR6, UR14, 0x3 ;  /* 0x0000000e06087291 */ /* 0x000fd2000f8e183f */
[----:B------:R0:W1:Y:S01]  /*1730*/  SYNCS.PHASECHK.TRANS64.TRYWAIT P1, [UR8], R3 ;  /* 0x00000003ff0075a7 */ /* 0x0000620008020148 */
[----:B------:R-:W-:Y:S05]  /*1740*/  @!P0 BRA `(.L_x_20) ;  /* 0x0000000000048947 */ /* 0x000fea0003800000 */
[----:B------:R-:W-:Y:S01]  /*1750*/  BPT.TRAP 0x1 ;  /* 0x000000040000795c */ /* 0x000fe20000300000 */
.L_x_20:
[----:B-1----:R-:W-:Y:S05]  /*1760*/  @P1 BRA `(.L_x_21) ;  /* 0x0000000000081947 */ /* 0x002fea0003800000 */
[----:B------:R-:W1:Y:S02]  /*1770*/  SYNCS.PHASECHK.TRANS64.TRYWAIT P1, [UR8], R3 ;  /* 0x00000003ff0075a7 */ /* 0x000e640008020148 */
[----:B-1----:R-:W-:Y:S05]  /*1780*/  @!P1 BRA `(.L_x_22) ;  /* 0x000000ac00509947 */ /* 0x002fea0003800000 */
.L_x_21:
[----:B------:R-:W-:Y:S01]  /*1790*/  ULEA UR12, UR6, UR4, 0xb ;  /* 0x00000004060c7291 */ /* 0x000fe2000f8e583f */
[----:B------:R-:W-:Y:S01]  /*17a0*/  WARPGROUP.ARRIVE ;  /* 0x00000000000079c5 */ /* 0x000fe20000000000 */
[----:B------:R-:W-:Y:S01]  /*17b0*/  ULEA UR13, UR6, UR5, 0xa ;  /* 0x00000005060d7291 */ /* 0x000fe2000f8e503f */
[----:B------:R-:W-:Y:S01]  /*17c0*/  UMOV UR9, 0x40000040 ;  /* 0x4000004000097882 */ /* 0x000fe20000000000 */
[----:B------:R-:W-:-:S03]  /*17d0*/  UMOV UR11, 0x40000040 ;  /* 0x40000040000b7882 */ /* 0x000fc60000000000 */
[----:B------:R-:W-:Y:S02]  /*17e0*/  UMOV UR8, UR12 ;  /* 0x0000000c00087c82 */ /* 0x000fe40008000000 */
[----:B------:R-:W-:Y:S02]  /*17f0*/  UMOV UR10, UR13 ;  /* 0x0000000d000a7c82 */ /* 0x000fe40008000000 */
        /* <DEDUP_REMOVED lines=44> */
[----:B------:R-:W-:Y:S01]  /*1ac0*/  BPT.TRAP 0x1 ;  /* 0x000000040000795c */ /* 0x000fe20000300000 */
.L_x_23:
[----:B------:R-:W-:Y:S01]  /*1ad0*/  ULEA UR8, UR7, UR14, 0x3 ;  /* 0x0000000e07087291 */ /* 0x000fe2000f8e183f */
[----:B------:R-:W-:-:S03]  /*1ae0*/  ISETP.GT.U32.AND P1, PT, R19, 0x1, PT ;  /* 0x000000011300780c */ /* 0x000fc60003f24070 */
[----:B------:R-:W-:-:S04]  /*1af0*/  UIADD3 UR8, UR8, 0x38, URZ ;  /* 0x0000003808087890 */ /* 0x000fc8000fffe03f */
[----:B------:R-:W-:-:S09]  /*1b00*/  UPRMT UR8, URZ, 0x654, UR8 ;  /* 0x000006543f087896 */ /* 0x000fd20008000008 */
[----:B------:R-:W-:Y:S01]  /*1b10*/  SYNCS.ARRIVE.TRANS64.RED.A1T0 RZ, [UR8], RZ ;  /* 0x000000ffffff79a7 */ /* 0x000fe20008100408 */
[----:B------:R-:W-:Y:S05]  /*1b20*/  @P1 BRA `(.L_x_24) ;  /* 0x0000000000041947 */ /* 0x000fea0003800000 */
[----:B------:R-:W-:Y:S01]  /*1b30*/  BPT.TRAP 0x1 ;  /* 0x000000040000795c */ /* 0x000fe20000300000 */
.L_x_24:
[----:B------:R-:W-:Y:S01]  /*1b40*/  UIADD3 UR6, UR6, 0x1, URZ ;  /* 0x0000000106067890 */ /* 0x000fe2000fffe03f */
[C---:B------:R-:W-:Y:S01]  /*1b50*/  ISETP.GT.AND P1, PT, R0.reuse, 0x1, PT ;  /* 0x000000010000780c */ /* 0x040fe20003f24270 */
[----:B------:R-:W-:Y:S01]  /*1b60*/  UIADD3 UR7, UR7, 0x1, URZ ;  /* 0x0000000107077890 */ /* 0x000fe2000fffe03f */
[----:B------:R-:W-:Y:S01]  /*1b70*/  VIADD R0, R0, 0xffffffff ;  /* 0xffffffff00007836 */ /* 0x000fe20000000000 */
[----:B------:R-:W-:Y:S02]  /*1b80*/  UISETP.NE.AND UP0, UPT, UR6, 0x7, UPT ;  /* 0x000000070600788c */ /* 0x000fe4000bf05270 */
[----:B------:R-:W-:Y:S02]  /*1b90*/  UISETP.NE.AND UP1, UPT, UR7, 0x7, UPT ;  /* 0x000000070700788c */ /* 0x000fe4000bf25270 */
[----:B------:R-:W-:Y:S02]  /*1ba0*/  USEL UR8, URZ, 0x1, UP0 ;  /* 0x000000013f087887 */ /* 0x000fe40008000000 */
[----:B------:R-:W-:-:S02]  /*1bb0*/  USEL UR6, UR6, URZ, UP0 ;  /* 0x0000003f06067287 */ /* 0x000fc40008000000 */
[----:B------:R-:W-:Y:S02]  /*1bc0*/  USEL UR7, UR7, URZ, UP1 ;  /* 0x0000003f07077287 */ /* 0x000fe40008800000 */
[----:B------:R-:W-:Y:S01]  /*1bd0*/  LOP3.LUT R5, R5, UR8, RZ, 0x3c, !PT ;  /* 0x0000000805057c12 */ /* 0x000fe2000f8e3cff */
[----:B------:R-:W-:Y:S09]  /*1be0*/  @P1 BRA `(.L_x_25) ;  /* 0xfffffff800b41947 */ /* 0x000ff2000383ffff */
.L_x_18:
[----:B------:R-:W2:Y:S02]  /*1bf0*/  LDC R0, c[0x0][0x28c] ;  /* 0x0000a300ff007b82 */ /* 0x000ea40000000800 */
[----:B--2---:R-:W-:-:S13]  /*1c00*/  ISETP.GE.AND P1, PT, R0, 0x1, PT ;  /* 0x000000010000780c */ /* 0x004fda0003f26270 */
[----:B------:R-:W-:Y:S05]  /*1c10*/  @!P1 BRA `(.L_x_26) ;  /* 0x0000000000509947 */ /* 0x000fea0003800000 */
[----:B------:R-:W-:Y:S05]  /*1c20*/  @!P0 BRA `(.L_x_27) ;  /* 0x0000000000048947 */ /* 0x000fea0003800000 */
[----:B------:R-:W-:Y:S01]  /*1c30*/  BPT.TRAP 0x1 ;  /* 0x000000040000795c */ /* 0x000fe20000300000 */
.L_x_27:
[----:B------:R-:W-:Y:S01]  /*1c40*/  UISETP.LT.AND UP0, UPT, UR40, 0x1, UPT ;  /* 0x000000012800788c */ /* 0x000fe2000bf01270 */
[----:B------:R-:W2:Y:S01]  /*1c50*/  S2UR UR7, SR_CgaCtaId ;  /* 0x00000000000779c3 */ /* 0x000ea20000008800 */
[----:B------:R-:W-:Y:S02]  /*1c60*/  ISETP.GT.U32.AND P0, PT, R19, 0x1, PT ;  /* 0x000000011300780c */ /* 0x000fe40003f04070 */
[----:B------:R-:W-:-:S04]  /*1c70*/  USEL UR6, UR40, 0x1, UP0 ;  /* 0x0000000128067887 */ /* 0x000fc80008000000 */
[----:B------:R-:W-:-:S04]  /*1c80*/  UIADD3 UR6, UR39, UR40, -UR6 ;  /* 0x0000002827067290 */ /* 0x000fc8000fffe806 */
[----:B------:R-:W-:-:S04]  /*1c90*/  UIMAD.WIDE.U32 UR4, UR6, 0x24924925, URZ ;  /* 0x24924925060478a5 */ /* 0x000fc8000f8e003f */
[----:B------:R-:W-:-:S04]  /*1ca0*/  UIADD3 UR4, UR6, -UR5, URZ ;  /* 0x8000000506047290 */ /* 0x000fc8000fffe03f */
[----:B------:R-:W-:-:S03]  /*1cb0*/  ULEA.HI UR4, UR4, UR5, URZ, 0x1f ;  /* 0x0000000504047291 */ /* 0x000fc6000f8ff83f */
[----:B------:R-:W-:Y:S01]  /*1cc0*/  UMOV UR5, 0x400 ;  /* 0x0000040000057882 */ /* 0x000fe20000000000 */
[----:B------:R-:W-:Y:S02]  /*1cd0*/  USHF.R.U32.HI UR4, URZ, 0x2, UR4 ;  /* 0x000000023f047899 */ /* 0x000fe40008011604 */
[----:B--2---:R-:W-:Y:S02]  /*1ce0*/  ULEA UR5, UR7, UR5, 0x18 ;  /* 0x0000000507057291 */ /* 0x004fe4000f8ec03f */
[----:B------:R-:W-:-:S04]  /*1cf0*/  UIMAD UR4, UR4, -0x7, UR6 ;  /* 0xfffffff9040478a4 */ /* 0x000fc8000f8e0206 */
[----:B------:R-:W-:-:S04]  /*1d00*/  ULEA UR4, UR4, UR5, 0x3 ;  /* 0x0000000504047291 */ /* 0x000fc8000f8e183f */
[----:B------:R-:W-:-:S04]  /*1d10*/  UIADD3 UR4, UR4, 0x38, URZ ;  /* 0x0000003804047890 */ /* 0x000fc8000fffe03f */
[----:B------:R-:W-:-:S09]  /*1d20*/  UPRMT UR4, URZ, 0x654, UR4 ;  /* 0x000006543f047896 */ /* 0x000fd20008000004 */
[----:B------:R-:W-:Y:S01]  /*1d30*/  SYNCS.ARRIVE.TRANS64.RED.A1T0 RZ, [UR4], RZ ;  /* 0x000000ffffff79a7 */ /* 0x000fe20008100404 */
[----:B------:R-:W-:Y:S05]  /*1d40*/  @P0 BRA `(.L_x_26) ;  /* 0x0000000000040947 */ /* 0x000fea0003800000 */
[----:B------:R-:W-:Y:S01]  /*1d50*/  BPT.TRAP 0x1 ;  /* 0x000000040000795c */ /* 0x000fe20000300000 */
.L_x_26:
[----:B------:R-:W2:Y:S01]  /*1d60*/  LDC R6, c[0x0][0x288] ;  /* 0x0000a200ff067b82 */ /* 0x000ea20000000800 */
[----:B01----:R-:W-:Y:S01]  /*1d70*/  SHF.R.U32.HI R3, RZ, 0x2, R18 ;  /* 0x00000002ff037819 */ /* 0x003fe20000011612 */
[----:B------:R-:W-:Y:S01]  /*1d80*/  UIADD3 UR39, UR40, UR39, URZ ;  /* 0x0000002728277290 */ /* 0x000fe2000fffe03f */
[----:B------:R-:W-:Y:S01]  /*1d90*/  LOP3.LUT R4, R18, 0x60, RZ, 0xc0, !PT ;  /* 0x0000006012047812 */ /* 0x000fe200078ec0ff */
[----:B------:R-:W-:Y:S01]  /*1da0*/  IMAD.SHL.U32 R15, R152, 0x100, RZ ;  /* 0x00000100980f7824 */ /* 0x000fe200078e00ff */
[----:B------:R-:W-:Y:S01]  /*1db0*/  LOP3.LUT R3, R3, 0x7, RZ, 0xc0, !PT ;  /* 0x0000000703037812 */ /* 0x000fe200078ec0ff */
[----:B------:R-:W-:Y:S01]  /*1dc0*/  UISETP.GT.U32.AND UP0, UPT, UR39, 0x6, UPT ;  /* 0x000000062700788c */ /* 0x000fe2000bf04070 */
[----:B------:R-:W-:Y:S01]  /*1dd0*/  SHF.R.U32.HI R10, RZ, 0x1, R4 ;  /* 0x00000001ff0a7819 */ /* 0x000fe20000011604 */
[----:B------:R-:W-:Y:S01]  /*1de0*/  UIMAD.WIDE.U32 UR4, UR39, 0x24924925, URZ ;  /* 0x24924925270478a5 */ /* 0x000fe2000f8e003f */
[----:B------:R-:W-:Y:S01]  /*1df0*/  LOP3.LUT R0, R22, 0x1, RZ, 0xc0, !PT ;  /* 0x0000000116007812 */ /* 0x000fe200078ec0ff */
[----:B------:R-:W-:Y:S01]  /*1e00*/  ULDC UR7, c[0x0][0x284] ;  /* 0x0000a10000077ab9 */ /* 0x000fe20000000800 */
[----:B------:R-:W-:Y:S01]  /*1e10*/  IADD3 R5, RZ, -R10, -R3 ;  /* 0x8000000aff057210 */ /* 0x000fe20007ffe803 */
[----:B------:R-:W-:Y:S01]  /*1e20*/  UISETP.LT.U32.AND UP0, UPT, UR40, 0x7, UP0 ;  /* 0x000000072800788c */ /* 0x000fe20008701070 */
[----:B------:R-:W-:Y:S01]  /*1e30*/  SHF.L.U32 R13, R153, 0x7, RZ ;  /* 0x00000007990d7819 */ /* 0x000fe200000006ff */
[C---:B------:R-:W-:Y:S01]  /*1e40*/  IMAD.SHL.U32 R4, R0.reuse, 0x40, RZ ;  /* 0x0000004000047824 */ /* 0x040fe200078e00ff */
[----:B------:R-:W-:Y:S01]  /*1e50*/  UIADD3 UR4, UR39, -UR5, URZ ;  /* 0x8000000527047290 */ /* 0x000fe2000fffe03f */
[----:B------:R-:W-:Y:S01]  /*1e60*/  IMAD R12, R0, -0x40, R5 ;  /* 0xffffffc0000c7824 */ /* 0x000fe200078e0205 */
[----:B------:R-:W-:Y:S01]  /*1e70*/  LOP3.LUT R0, R18, 0x3, RZ, 0xc0, !PT ;  /* 0x0000000312007812 */ /* 0x000fe200078ec0ff */
[----:B------:R-:W-:Y:S01]  /*1e80*/  UISETP.GE.U32.AND UP1, UPT, UR40, 0x7, UPT ;  /* 0x000000072800788c */ /* 0x000fe2000bf26070 */
[----:B------:R-:W-:Y:S01]  /*1e90*/  SHF.R.S32.HI R21, RZ, 0x1f, R23 ;  /* 0x0000001fff157819 */ /* 0x000fe20000011417 */
[----:B------:R-:W-:Y:S01]  /*1ea0*/  ULDC.64 UR8, c[0x0][0x5d0] ;  /* 0x0001740000087ab9 */ /* 0x000fe20000000a00 */
[----:B------:R-:W-:Y:S01]  /*1eb0*/  USEL UR6, URZ, 0x1, !UP0 ;  /* 0x000000013f067887 */ /* 0x000fe2000c000000 */
[----:B------:R-:W-:Y:S01]  /*1ec0*/  LOP3.LUT R3, R4, 0x40, R3, 0xe2, !PT ;  /* 0x0000004004037812 */ /* 0x000fe200078ee203 */
[----:B------:R-:W-:Y:S01]  /*1ed0*/  ULEA.HI UR4, UR4, UR5, URZ, 0x1f ;  /* 0x0000000504047291 */ /* 0x000fe2000f8ff83f */
[----:B--2---:R-:W-:Y:S01]  /*1ee0*/  IMAD R0, R0, -0x2, R6 ;  /* 0xfffffffe00007824 */ /* 0x004fe200078e0206 */
[----:B------:R-:W-:Y:S01]  /*1ef0*/  ISETP.GE.AND P0, PT, R13, R6, PT ;  /* 0x000000060d00720c */ /* 0x000fe20003f06270 */
[----:B------:R-:W-:Y:S01]  /*1f00*/  IMAD.SHL.U32 R6, R18, 0x2, RZ ;  /* 0x0000000212067824 */ /* 0x000fe200078e00ff */
[----:B------:R-:W-:Y:S01]  /*1f10*/  ULOP3.LUT UR38, UR38, UR6, URZ, 0x3c, !UPT ;  /* 0x0000000626267292 */ /* 0x000fe2000f8e3c3f */
[----:B------:R-:W-:Y:S01]  /*1f20*/  IMAD R4, R21, UR8, RZ ;  /* 0x0000000815047c24 */ /* 0x000fe2000f8e02ff */
[----:B------:R-:W-:Y:S01]  /*1f30*/  ISETP.GE.OR P0, PT, R15, UR7, P0 ;  /* 0x000000070f007c0c */ /* 0x000fe20008706670 */
[----:B------:R-:W-:Y:S01]  /*1f40*/  IMAD.WIDE R8, R152, 0x100, RZ ;  /* 0x0000010098087825 */ /* 0x000fe200078e02ff */
[----:B------:R-:W-:Y:S01]  /*1f50*/  LOP3.LUT R6, R13, 0x6, R6, 0xf8, !PT ;  /* 0x000000060d067812 */ /* 0x000fe200078ef806 */
[----:B------:R-:W-:-:S02]  /*1f60*/  USHF.R.U32.HI UR4, URZ, 0x2, UR4 ;  /* 0x000000023f047899 */ /* 0x000fc40008011604 */
[----:B------:R-:W-:Y:S01]  /*1f70*/  IMAD R11, R23, UR9, R4 ;  /* 0x00000009170b7c24 */ /* 0x000fe2000f8e0204 */
[----:B------:R-:W-:Y:S01]  /*1f80*/  SHF.R.S32.HI R7, RZ, 0x1f, R6 ;  /* 0x0000001fff077819 */ /* 0x000fe20000011406 */
[----:B------:R-:W-:Y:S01]  /*1f90*/  @UP1 ULOP3.LUT UR38, UR38, 0x1, UR4, 0x78, !UPT ;  /* 0x0000000126261892 */ /* 0x000fe2000f8e7804 */
[----:B------:R-:W-:Y:S01]  /*1fa0*/  LOP3.LUT R153, R8, R3, R10, 0xfe, !PT ;  /* 0x0000000308997212 */ /* 0x000fe200078efe0a */
[----:B------:R-:W-:Y:S01]  /*1fb0*/  UIMAD UR39, UR4, -0x7, UR39 ;  /* 0xfffffff9042778a4 */ /* 0x000fe2000f8e0227 */
[----:B------:R-:W-:Y:S01]  /*1fc0*/  IADD3 R3, -R15, UR7, R12 ;  /* 0x000000070f037c10 */ /* 0x000fe2000fffe10c */
[----:B------:R-:W-:-:S04]  /*1fd0*/  IMAD.WIDE.U32 R4, R23, UR8, R6 ;  /* 0x0000000817047c25 */ /* 0x000fc8000f8e0006 */
[----:B------:R-:W-:Y:S02]  /*1fe0*/  IMAD.IADD R11, R5, 0x1, R11 ;  /* 0x00000001050b7824 */ /* 0x000fe400078e020b */
[----:B------:R-:W-:Y:S02]  /*1ff0*/  IMAD.IADD R0, R0, 0x1, -R13 ;  /* 0x0000000100007824 */ /* 0x000fe400078e0a0d */
[----:B------:R-:W-:Y:S02]  /*2000*/  IMAD.MOV.U32 R152, RZ, RZ, -0x1 ;  /* 0xffffffffff987424 */ /* 0x000fe400078e00ff */
[----:B------:R-:W-:Y:S01]  /*2010*/  IMAD.MOV.U32 R10, RZ, RZ, R4 ;  /* 0x000000ffff0a7224 */ /* 0x000fe200078e0004 */
[----:B------:R-:W-:Y:S06]  /*2020*/  @P0 BRA `(.L_x_28) ;  /* 0x00000084006c0947 */ /* 0x000fec0003800000 */
[----:B------:R-:W0:Y:S01]  /*2030*/  LDC.64 R4, c[0x0][0x5c8] ;  /* 0x00017200ff047b82 */ /* 0x000e220000000a00 */
[----:B-----5:R-:W-:Y:S01]  /*2040*/  FSETP.NEU.AND P0, PT, R155, RZ, PT ;  /* 0x000000ff9b00720b */ /* 0x020fe20003f0d000 */
[----:B------:R-:W-:Y:S01]  /*2050*/  BSSY B0, `(.L_x_28) ;  /* 0x0000858000007945 */ /* 0x000fe20003800000 */
[----:B------:R-:W-:-:S04]  /*2060*/  ISETP.GT.AND P3, PT, R3, RZ, PT ;  /* 0x000000ff0300720c */ /* 0x000fc80003f64270 */
[----:B------:R-:W-:Y:S01]  /*2070*/  ISETP.GT.AND P1, PT, R0, RZ, P3 ;  /* 0x000000ff0000720c */ /* 0x000fe20001f24270 */
[-C--:B0-----:R-:W-:Y:S02]  /*2080*/  IMAD R12, R9, R4.reuse, RZ ;  /* 0x00000004090c7224 */ /* 0x081fe400078e02ff */
[----:B------:R-:W-:-:S04]  /*2090*/  IMAD.WIDE.U32 R166, R153, R4, R10 ;  /* 0x0000000499a67225 */ /* 0x000fc800078e000a */
[----:B------:R-:W-:-:S04]  /*20a0*/  IMAD R11, R153, R5, R12 ;  /* 0x00000005990b7224 */ /* 0x000fc800078e020c */
[----:B------:R-:W-:Y:S01]  /*20b0*/  IMAD.IADD R169, R167, 0x1, R11 ;  /* 0x00000001a7a97824 */ /* 0x000fe200078e020b */
[----:B------:R-:W-:Y:S06]  /*20c0*/  @!P0 BRA `(.L_x_29) ;  /* 0x00000060000c8947 */ /* 0x000fec0003800000 */
[----:B------:R-:W0:Y:S01]  /*20d0*/  LDC.64 R12, c[0x0][0x5b8] ;  /* 0x00016e00ff0c7b82 */ /* 0x000e220000000a00 */
[----:B------:R-:W-:-:S07]  /*20e0*/  ULDC.64 UR4, c[0x0][0x5c0] ;  /* 0x0001700000047ab9 */ /* 0x000fce0000000a00 */
[----:B------:R-:W1:Y:S08]  /*20f0*/  LDC.64 R14, c[0x0][0x5b0] ;  /* 0x00016c00ff0e7b82 */ /* 0x000e700000000a00 */
[----:B------:R-:W2:Y:S01]  /*2100*/  LDC.64 R10, c[0x0][0x5a8] ;  /* 0x00016a00ff0a7b82 */ /* 0x000ea20000000a00 */
[----:B0-----:R-:W-:-:S04]  /*2110*/  IMAD R20, R21, R12, RZ ;  /* 0x0000000c15147224 */ /* 0x001fc800078e02ff */
[C---:B------:R-:W-:Y:S02]  /*2120*/  IMAD R13, R23.reuse, R13, R20 ;  /* 0x0000000d170d7224 */ /* 0x040fe400078e0214 */
[----:B------:R-:W-:-:S04]  /*2130*/  IMAD.WIDE.U32 R20, R23, R12, R6 ;  /* 0x0000000c17147225 */ /* 0x000fc800078e0006 */
[----:B-1----:R-:W-:Y:S01]  /*2140*/  IMAD R156, R9, R14, RZ ;  /* 0x0000000e099c7224 */ /* 0x002fe200078e02ff */
[----:B------:R-:W-:-:S03]  /*2150*/  IADD3 R157, R21, R13, RZ ;  /* 0x0000000d159d7210 */ /* 0x000fc60007ffe0ff */
[----:B------:R-:W-:Y:S02]  /*2160*/  IMAD R167, R153, R15, R156 ;  /* 0x0000000f99a77224 */ /* 0x000fe400078e029c */
[----:B------:R-:W-:-:S04]  /*2170*/  IMAD.MOV.U32 R156, RZ, RZ, R20 ;  /* 0x000000ffff9c7224 */ /* 0x000fc800078e0014 */
[----:B------:R-:W-:-:S04]  /*2180*/  IMAD.WIDE.U32 R158, R153, R14, R156 ;  /* 0x0000000e999e7225 */ /* 0x000fc800078e009c */
[----:B------:R-:W-:Y:S01]  /*2190*/  IMAD.IADD R159, R159, 0x1, R167 ;  /* 0x000000019f9f7824 */ /* 0x000fe200078e02a7 */
[----:B--2---:R-:W-:-:S04]  /*21a0*/  LEA R160, P0, R158, R10, 0x1 ;  /* 0x0000000a9ea07211 */ /* 0x004fc800078008ff */
[----:B------:R-:W-:-:S05]  /*21b0*/  LEA.HI.X R161, R158, R11, R159, 0x1, P0 ;  /* 0x0000000b9ea17211 */ /* 0x000fca00000f0c9f */
[----:B------:R-:W2:Y:S01]  /*21c0*/  @P1 LDG.E.LTC128B.U16 R165, desc[UR36][R160.64] ;  /* 0x00000024a0a51981 */ /* 0x000ea2000c1e1520 */
[----:B------:R-:W-:Y:S01]  /*21d0*/  IMAD.WIDE.U32 R162, R153, R14, R6 ;  /* 0x0000000e99a27225 */ /* 0x000fe200078e0006 */
[----:B------:R-:W-:Y:S01]  /*21e0*/  ISETP.GT.AND P2, PT, R0, 0x1, P3 ;  /* 0x000000010000780c */ /* 0x000fe20001f44270 */
[----:B------:R-:W-:Y:S02]  /*21f0*/  BSSY B1, `(.L_x_30) ;  /* 0x0000012000017945 */ /* 0x000fe40003800000 */
[----:B------:R-:W-:Y:S02]  /*2200*/  IMAD.IADD R163, R167, 0x1, R163 ;  /* 0x00000001a7a37824 */ /* 0x000fe400078e02a3 */
[----:B------:R-:W-:-:S04]  /*2210*/  IMAD.WIDE.U32 R162, R23, R12, R162 ;  /* 0x0000000c17a27225 */ /* 0x000fc800078e00a2 */
[----:B--2---:R-:W-:-:S05]  /*2220*/  HADD2.F32 R158, -RZ, R165.H0_H0 ;  /* 0x200000a5ff9e7230 */ /* 0x004fca0000004100 */
[----:B------:R-:W-:Y:S01]  /*2230*/  FMUL R159, R158, R155 ;  /* 0x0000009b9e9f7220 */ /* 0x000fe20000400000 */
[----:B------:R-:W-:-:S03]  /*2240*/  LEA R158, P0, R166, UR4, 0x1 ;  /* 0x00000004a69e7c11 */ /* 0x000fc6000f8008ff */
[----:B------:R-:W-:Y:S01]  /*2250*/  FFMA R159, R88, R154, R159 ;  /* 0x0000009a589f7223 */ /* 0x000fe2000000009f */
[----:B------:R-:W-:-:S04]  /*2260*/  IMAD.IADD R88, R13, 0x1, R163 ;  /* 0x000000010d587824 */ /* 0x000fc800078e02a3 */
[----:B------:R-:W-:Y:S02]  /*2270*/  F2FP.F16.F32.PACK_AB R161, RZ, R159 ;  /* 0x0000009fffa1723e */ /* 0x000fe400000000ff */
[----:B------:R-:W-:Y:S02]  /*2280*/  LEA.HI.X R159, R166, UR5, R169, 0x1, P0 ;  /* 0x00000005a69f7c11 */ /* 0x000fe400080f0ca9 */
[----:B------:R-:W-:Y:S02]  /*2290*/  PRMT R163, R161, 0x7610, R163 ;  /* 0x00007610a1a37816 */ /* 0x000fe400000000a3 */
[----:B------:R-:W-:-:S03]  /*22a0*/  LEA R160, P0, R162, R10, 0x1 ;  /* 0x0000000aa2a07211 */ /* 0x000fc600078008ff */
[----:B------:R0:W-:Y:S01]  /*22b0*/  @P1 STG.E.U16 desc[UR36][R158.64], R163 ;  /* 0x000000a39e001986 */ /* 0x0001e2000c101524 */
[----:B------:R-:W-:Y:S01]  /*22c0*/  LEA.HI.X R161, R162, R11, R88, 0x1, P0 ;  /* 0x0000000ba2a17211 */ /* 0x000fe200000f0c58 */
[C---:B------:R-:W-:Y:S01]  /*22d0*/  IMAD.SHL.U32 R162, R14.reuse, 0x8, RZ ;  /* 0x000000080ea27824 */ /* 0x040fe200078e00ff */
[----:B0-----:R-:W-:Y:S01]  /*22e0*/  SHF.L.U64.HI R163, R14, 0x3, R15 ;  /* 0x000000030ea37819 */ /* 0x001fe2000001020f */
[----:B------:R-:W-:Y:S06]  /*22f0*/  @!P2 BRA `(.L_x_31) ;  /* 0x000000000004a947 */ /* 0x000fec0003800000 */
[----:B------:R0:W5:Y:S02]  /*2300*/  LDG.E.LTC128B.U16 R165, desc[UR36][R160.64+0x2] ;  /* 0x00000224a0a57981 */ /* 0x000164000c1e1520 */
.L_x_31:
[----:B------:R-:W-:Y:S05]  /*2310*/  BSYNC B1 ;  /* 0x0000000000017941 */ /* 0x000fea0003800000 */
.L_x_30:
[----:B-----5:R-:W-:Y:S01]  /*2320*/  HADD2.F32 R88, -RZ, R165.H0_H0 ;  /* 0x200000a5ff587230 */ /* 0x020fe20000004100 */
[----:B------:R-:W-:Y:S01]  /*2330*/  ISETP.GT.AND P0, PT, R3, 0x8, PT ;  /* 0x000000080300780c */ /* 0x000fe20003f04270 */
[----:B------:R-:W-:Y:S01]  /*2340*/  IMAD.WIDE.U32 R170, R153, R14, R162 ;  /* 0x0000000e99aa7225 */ /* 0x000fe200078e00a2 */
[----:B------:R-:W-:-:S03]  /*2350*/  PRMT R172, R165, 0x7610, R172 ;  /* 0x00007610a5ac7816 */ /* 0x000fc600000000ac */
[----:B------:R-:W-:Y:S01]  /*2360*/  FMUL R88, R88, R155 ;  /* 0x0000009b58587220 */ /* 0x000fe20000400000 */
[----:B------:R-:W-:Y:S01]  /*2370*/  IMAD.IADD R169, R167, 0x1, R171 ;  /* 0x00000001a7a97824 */ /* 0x000fe200078e02ab */
[----:B------:R-:W-:Y:S02]  /*2380*/  IADD3 R166, P4, R20, R170, RZ ;  /* 0x000000aa14a67210 */ /* 0x000fe40007f9e0ff */
[----:B------:R-:W-:Y:S01]  /*2390*/  FFMA R89, R89, R154, R88 ;  /* 0x0000009a59597223 */ /* 0x000fe20000000058 */
[----:B------:R-:W-:Y:S02]  /*23a0*/  ISETP.GT.AND P1, PT, R0, RZ, P0 ;  /* 0x000000ff0000720c */ /* 0x000fe40000724270 */
[----:B------:R-:W-:Y:S01]  /*23b0*/  IMAD.X R167, R169, 0x1, R157, P4 ;  /* 0x00000001a9a77824 */ /* 0x000fe200020e069d */
[----:B------:R-:W-:Y:S02]  /*23c0*/  LEA R88, P4, R166, R10, 0x1 ;  /* 0x0000000aa6587211 */ /* 0x000fe400078808ff */
[----:B------:R-:W-:-:S02]  /*23d0*/  F2FP.F16.F32.PACK_AB R168, RZ, R89 ;  /* 0x00000059ffa8723e */ /* 0x000fc400000000ff */
[----:B------:R-:W-:Y:S02]  /*23e0*/  LEA.HI.X R89, R166, R11, R167, 0x1, P4 ;  /* 0x0000000ba6597211 */ /* 0x000fe400020f0ca7 */
[----:B------:R-:W-:-:S05]  /*23f0*/  PRMT R171, R168, 0x7610, R171 ;  /* 0x00007610a8ab7816 */ /* 0x000fca00000000ab */
[----:B------:R1:W-:Y:S04]  /*2400*/  @P2 STG.E.U16 desc[UR36][R158.64+0x2], R171 ;  /* 0x000002ab9e002986 */ /* 0x0003e8000c101524 */
[----:B------:R2:W3:Y:S01]  /*2410*/  @P1 LDG.E.LTC128B.U16 R172, desc[UR36][R88.64] ;  /* 0x0000002458ac1981 */ /* 0x0004e2000c1e1520 */
[----:B------:R-:W-:Y:S01]  /*2420*/  IMAD.SHL.U32 R165, R4, 0x10, RZ ;  /* 0x0000001004a57824 */ /* 0x000fe200078e00ff */
[----:B------:R-:W-:Y:S01]  /*2430*/  IADD3 R170, P2, R6, R170, RZ ;  /* 0x000000aa06aa7210 */ /* 0x000fe20007f5e0ff */
[----:B------:R-:W-:Y:S03]  /*2440*/  BSSY B1, `(.L_x_32) ;  /* 0x0000011000017945 */ /* 0x000fe60003800000 */
[----:B------:R-:W-:-:S02]  /*2450*/  IADD3 R168, P4, R165, R158, RZ ;  /* 0x0000009ea5a87210 */ /* 0x000fc40007f9e0ff */
[----:B-1----:R-:W-:Y:S02]  /*2460*/  IADD3.X R171, R7, R169, RZ, P2, !PT ;  /* 0x000000a907ab7210 */ /* 0x002fe400017fe4ff */
[----:B------:R-:W-:Y:S01]  /*2470*/  ISETP.GT.AND P2, PT, R0, 0x1, P0 ;  /* 0x000000010000780c */ /* 0x000fe20000744270 */
[----:B------:R-:W-:-:S03]  /*2480*/  IMAD.WIDE.U32 R170, R23, R12, R170 ;  /* 0x0000000c17aa7225 */ /* 0x000fc600078e00aa */
[----:B--2---:R-:W-:Y:S01]  /*2490*/  LEA R88, P5, R170, R10, 0x1 ;  /* 0x0000000aaa587211 */ /* 0x004fe200078a08ff */
[----:B---3--:R-:W-:-:S05]  /*24a0*/  HADD2.F32 R166, -RZ, R172.H0_H0 ;  /* 0x200000acffa67230 */ /* 0x008fca0000004100 */
[----:B------:R-:W-:Y:S01]  /*24b0*/  FMUL R167, R166, R155 ;  /* 0x0000009ba6a77220 */ /* 0x000fe20000400000 */
[----:B------:R-:W-:-:S03]  /*24c0*/  IMAD.IADD R166, R13, 0x1, R171 ;  /* 0x000000010da67824 */ /* 0x000fc600078e02ab */
[----:B------:R-:W-:Y:S01]  /*24d0*/  FFMA R90, R90, R154, R167 ;  /* 0x0000009a5a5a7223 */ /* 0x000fe200000000a7 */
[----:B------:R-:W-:Y:S02]  /*24e0*/  SHF.L.U64.HI R167, R4, 0x4, R5 ;  /* 0x0000000404a77819 */ /* 0x000fe40000010205 */
[----:B------:R-:W-:Y:S02]  /*24f0*/  LEA.HI.X R89, R170, R11, R166, 0x1, P5 ;  /* 0x0000000baa597211 */ /* 0x000fe400028f0ca6 */
[----:B------:R-:W-:Y:S01]  /*2500*/  F2FP.F16.F32.PACK_AB R90, RZ, R90 ;  /* 0x0000005aff5a723e */ /* 0x000fe200000000ff */
[----:B------:R-:W-:-:S05]  /*2510*/  IMAD.X R169, R167, 0x1, R159, P4 ;  /* 0x00000001a7a97824 */ /* 0x000fca00020e069f */
[----:B------:R1:W-:Y:S01]  /*2520*/  @P1 STG.E.U16 desc[UR36][R168.64], R90 ;  /* 0x0000005aa8001986 */ /* 0x0003e2000c101524 */
[----:B------:R-:W-:Y:S05]  /*2530*/  @!P2 BRA `(.L_x_33) ;  /* 0x000000000004a947 */ /* 0x000fea0003800000 */
[----:B------:R2:W5:Y:S02]  /*2540*/  LDG.E.LTC128B.U16 R172, desc[UR36][R88.64+0x2] ;  /* 0x0000022458ac7981 */ /* 0x000564000c1e1520 */
.L_x_33:
[----:B------:R-:W-:Y:S05]  /*2550*/  BSYNC B1 ;  /* 0x0000000000017941 */ /* 0x000fea0003800000 */
.L_x_32:
[----:B-1---5:R-:W-:Y:S01]  /*2560*/  HADD2.F32 R90, -RZ, R172.H0_H0 ;  /* 0x200000acff5a7230 */ /* 0x022fe20000004100 */
[----:B------:R-:W-:Y:S01]  /*2570*/  ISETP.GT.AND P1, PT, R0, 0x8, P3 ;  /* 0x000000080000780c */ /* 0x000fe20001f24270 */
[----:B------:R-:W-:Y:S03]  /*2580*/  BSSY B1, `(.L_x_34) ;  /* 0x000000a000017945 */ /* 0x000fe60003800000 */
[----:B------:R-:W-:-:S04]  /*2590*/  FMUL R90, R90, R155 ;  /* 0x0000009b5a5a7220 */ /* 0x000fc80000400000 */
[----:B------:R-:W-:Y:S01]  /*25a0*/  FFMA R90, R91, R154, R90 ;  /* 0x0000009a5b5a7223 */ /* 0x000fe2000000005a */
[----:B------:R-:W-:-:S04]  /*25b0*/  @P2 IMAD.MOV.U32 R91, RZ, RZ, R169 ;  /* 0x000000ffff5b2224 */ /* 0x000fc800078e00a9 */
[----:B------:R-:W-:-:S04]  /*25c0*/  F2FP.F16.F32.PACK_AB R90, RZ, R90 ;  /* 0x0000005aff5a723e */ /* 0x000fc800000000ff */
[----:B------:R-:W-:Y:S01]  /*25d0*/  PRMT R166, R90, 0x7610, R166 ;  /* 0x000076105aa67816 */ /* 0x000fe200000000a6 */
[----:B------:R-:W-:-:S05]  /*25e0*/  @P2 IMAD.MOV.U32 R90, RZ, RZ, R168 ;  /* 0x000000ffff5a2224 */ /* 0x000fca00078e00a8 */
[----:B------:R1:W-:Y:S01]  /*25f0*/  @P2 STG.E.U16 desc[UR36][R90.64+0x2], R166 ;  /* 0x000002a65a002986 */ /* 0x0003e2000c101524 */
[----:B------:R-:W-:Y:S05]  /*2600*/  @!P1 BRA `(.L_x_35) ;  /* 0x0000000000049947 */ /* 0x000fea0003800000 */
[----:B------:R3:W5:Y:S02]  /*2610*/  LDG.E.LTC128B.U16 R172, desc[UR36][R160.64+0x10] ;  /* 0x00001024a0ac7981 */ /* 0x000764000c1e1520 */
.L_x_35:
[----:B------:R-:W-:Y:S05]  /*2620*/  BSYNC B1 ;  /* 0x0000000000017941 */ /* 0x000fea0003800000 */
.L_x_34:
[----:B-1---5:R-:W-:Y:S01]  /*2630*/  HADD2.F32 R90, -RZ, R172.H0_H0 ;  /* 0x200000acff5a7230 */ /* 0x022fe20000004100 */
[----:B------:R-:W-:Y:S01]  /*2640*/  ISETP.GT.AND P2, PT, R0, 0x9, P3 ;  /* 0x000000090000780c */ /* 0x000fe20001f44270 */
[----:B------:R-:W-:Y:S03]  /*2650*/  BSSY B1, `(.L_x_36) ;  /* 0x000000a000017945 */ /* 0x000fe60003800000 */
[----:B------:R-:W-:Y:S01]  /*2660*/  FMUL R91, R90, R155 ;  /* 0x0000009b5a5b7220 */ /* 0x000fe20000400000 */
[----:B------:R-:W-:-:S03]  /*2670*/  @P1 IMAD.MOV.U32 R90, RZ, RZ, R158 ;  /* 0x000000ffff5a1224 */ /* 0x000fc600078e009e */
[----:B------:R-:W-:-:S05]  /*2680*/  FFMA R91, R92, R154, R91 ;  /* 0x0000009a5c5b7223 */ /* 0x000fca000000005b */
[----:B------:R-:W-:-:S04]  /*2690*/  F2FP.F16.F32.PACK_AB R91, RZ, R91 ;  /* 0x0000005bff5b723e */ /* 0x000fc800000000ff */
[----:B------:R-:W-:Y:S01]  /*26a0*/  PRMT R92, R91, 0x7610, R92 ;  /* 0x000076105b5c7816 */ /* 0x000fe2000000005c */
[----:B------:R-:W-:-:S05]  /*26b0*/  @P1 IMAD.MOV.U32 R91, RZ, RZ, R159 ;  /* 0x000000ffff5b1224 */ /* 0x000fca00078e009f */
[----:B------:R1:W-:Y:S01]  /*26c0*/  @P1 STG.E.U16 desc[UR36][R90.64+0x10], R92 ;  /* 0x0000105c5a001986 */ /* 0x0003e2000c101524 */
[----:B------:R-:W-:Y:S05]  /*26d0*/  @!P2 BRA `(.L_x_37) ;  /* 0x000000000004a947 */ /* 0x000fea0003800000 */
[----:B------:R4:W5:Y:S02]  /*26e0*/  LDG.E.LTC128B.U16 R172, desc[UR36][R160.64+0x12] ;  /* 0x00001224a0ac7981 */ /* 0x000964000c1e1520 */
.L_x_37:
[----:B------:R-:W-:Y:S05]  /*26f0*/  BSYNC B1 ;  /* 0x0000000000017941 */ /* 0x000fea0003800000 */
.L_x_36:
[----:B-1---5:R-:W-:Y:S01]  /*2700*/  HADD2.F32 R90, -RZ, R172.H0_H0 ;  /* 0x200000acff5a7230 */ /* 0x022fe20000004100 */
[----:B------:R-:W-:Y:S01]  /*2710*/  ISETP.GT.AND P1, PT, R0, 0x8, P0 ;  /* 0x000000080000780c */ /* 0x000fe20000724270 */
[----:B------:R-:W-:Y:S01]  /*2720*/  @P2 IMAD.MOV.U32 R91, RZ, RZ, R159 ;  /* 0x000000ffff5b2224 */ /* 0x000fe200078e009f */
[----:B------:R-:W-:Y:S02]  /*2730*/  BSSY B1, `(.L_x_38) ;  /* 0x0000009000017945 */ /* 0x000fe40003800000 */
[----:B------:R-:W-:-:S04]  /*2740*/  FMUL R90, R90, R155 ;  /* 0x0000009b5a5a7220 */ /* 0x000fc80000400000 */
[----:B------:R-:W-:-:S05]  /*2750*/  FFMA R90, R93, R154, R90 ;  /* 0x0000009a5d5a7223 */ /* 0x000fca000000005a */
[----:B------:R-:W-:-:S04]  /*2760*/  F2FP.F16.F32.PACK_AB R90, RZ, R90 ;  /* 0x0000005aff5a723e */ /* 0x000fc800000000ff */
[----:B------:R-:W-:Y:S02]  /*2770*/  PRMT R92, R90, 0x7610, R92 ;  /* 0x000076105a5c7816 */ /* 0x000fe4000000005c */
[----:B------:R-:W-:-:S05]  /*2780*/  @P2 MOV R90, R158 ;  /* 0x0000009e005a2202 */ /* 0x000fca0000000f00 */
[----:B------:R1:W-:Y:S01]  /*2790*/  @P2 STG.E.U16 desc[UR36][R90.64+0x12], R92 ;  /* 0x0000125c5a002986 */ /* 0x0003e2000c101524 */
[----:B------:R-:W-:Y:S05]  /*27a0*/  @!P1 BRA `(.L_x_39) ;  /* 0x0000000000049947 */ /* 0x000fea0003800000 */
[----:B------:R0:W5:Y:S02]  /*27b0*/  LDG.E.LTC128B.U16 R172, desc[UR36][R88.64+0x10] ;  /* 0x0000102458ac7981 */ /* 0x000164000c1e1520 */
.L_x_39:
[----:B------:R-:W-:Y:S05]  /*27c0*/  BSYNC B1 ;  /* 0x0000000000017941 */ /* 0x000fea0003800000 */
.L_x_38:
        /* <DEDUP_REMOVED lines=12> */
.L_x_41:
[----:B------:R-:W-:Y:S05]  /*2890*/  BSYNC B1 ;  /* 0x0000000000017941 */ /* 0x000fea0003800000 */
.L_x_40:
[----:B-1---5:R-:W-:Y:S01]  /*28a0*/  HADD2.F32 R90, -RZ, R172.H0_H0 ;  /* 0x200000acff5a7230 */ /* 0x022fe20000004100 */
[----:B------:R-:W-:Y:S01]  /*28b0*/  ISETP.GT.AND P1, PT, R0, 0x10, P3 ;  /* 0x000000100000780c */ /* 0x000fe20001f24270 */
[----:B------:R-:W-:Y:S01]  /*28c0*/  @P2 IMAD.MOV.U32 R91, RZ, RZ, R169 ;  /* 0x000000ffff5b2224 */ /* 0x000fe200078e00a9 */
[----:B------:R-:W-:Y:S02]  /*28d0*/  BSSY B1, `(.L_x_42) ;  /* 0x0000009000017945 */ /* 0x000fe40003800000 */
[----:B------:R-:W-:-:S04]  /*28e0*/  FMUL R90, R90, R155 ;  /* 0x0000009b5a5a7220 */ /* 0x000fc80000400000 */
[----:B------:R-:W-:-:S05]  /*28f0*/  FFMA R90, R95, R154, R90 ;  /* 0x0000009a5f5a7223 */ /* 0x000fca000000005a */
[----:B------:R-:W-:-:S04]  /*2900*/  F2FP.F16.F32.PACK_AB R90, RZ, R90 ;  /* 0x0000005aff5a723e */ /* 0x000fc800000000ff */
[----:B------:R-:W-:Y:S01]  /*2910*/  PRMT R92, R90, 0x7610, R92 ;  /* 0x000076105a5c7816 */ /* 0x000fe2000000005c */
[----:B------:R-:W-:-:S05]  /*2920*/  @P2 IMAD.MOV.U32 R90, RZ, RZ, R168 ;  /* 0x000000ffff5a2224 */ /* 0x000fca00078e00a8 */
[----:B------:R1:W-:Y:S01]  /*2930*/  @P2 STG.E.U16 desc[UR36][R90.64+0x12], R92 ;  /* 0x0000125c5a002986 */ /* 0x0003e2000c101524 */
[----:B------:R-:W-:Y:S05]  /*2940*/  @!P1 BRA `(.L_x_43) ;  /* 0x0000000000049947 */ /* 0x000fea0003800000 */
[----:B------:R0:W5:Y:S02]  /*2950*/  LDG.E.LTC128B.U16 R172, desc[UR36][R160.64+0x20] ;  /* 0x00002024a0ac7981 */ /* 0x000164000c1e1520 */
.L_x_43:
[----:B------:R-:W-:Y:S05]  /*2960*/  BSYNC B1 ;  /* 0x0000000000017941 */ /* 0x000fea0003800000 */
.L_x_42:
        /* <DEDUP_REMOVED lines=12> */
.L_x_45:
[----:B------:R-:W-:Y:S05]  /*2a30*/  BSYNC B1 ;  /* 0x0000000000017941 */ /* 0x000fea0003800000 */
.L_x_44:
        /* <DEDUP_REMOVED lines=12> */
.L_x_47:
[----:B------:R-:W-:Y:S05]  /*2b00*/  BSYNC B1 ;  /* 0x0000000000017941 */ /* 0x000fea0003800000 */
.L_x_46:
        /* <DEDUP_REMOVED lines=12> */
.L_x_49:
[----:B------:R-:W-:Y:S05]  /*2bd0*/  BSYNC B1 ;  /* 0x0000000000017941 */ /* 0x000fea0003800000 */
.L_x_48:
        /* <DEDUP_REMOVED lines=12> */
.L_x_51:
[----:B------:R-:W-:Y:S05]  /*2ca0*/  BSYNC B1 ;  /* 0x0000000000017941 */ /* 0x000fea0003800000 */
.L_x_50:
        /* <DEDUP_REMOVED lines=12> */
.L_x_53:
[----:B------:R-:W-:Y:S05]  /*2d70*/  BSYNC B1 ;  /* 0x0000000000017941 */ /* 0x000fea0003800000 */
.L_x_52:
        /* <DEDUP_REMOVED lines=12> */
.L_x_55:
[----:B------:R-:W-:Y:S05]  /*2e40*/  BSYNC B1 ;  /* 0x0000000000017941 */ /* 0x000fea0003800000 */
.L_x_54:
        /* <DEDUP_REMOVED lines=12> */
.L_x_57:
[----:B------:R-:W-:Y:S05]  /*2f10*/  BSYNC B1 ;  /* 0x0000000000017941 */ /* 0x000fea0003800000 */
.L_x_56:
        /* <DEDUP_REMOVED lines=12> */
.L_x_59:
[----:B------:R-:W-:Y:S05]  /*2fe0*/  BSYNC B1 ;  /* 0x0000000000017941 */ /* 0x000fea0003800000 */
.L_x_58:
        /* <DEDUP_REMOVED lines=12> */
.L_x_61:
[----:B------:R-:W-:Y:S05]  /*30b0*/  BSYNC B1 ;  /* 0x0000000000017941 */ /* 0x000fea0003800000 */
.L_x_60:
        /* <DEDUP_REMOVED lines=12> */
.L_x_63:
[----:B------:R-:W-:Y:S05]  /*3180*/  BSYNC B1 ;  /* 0x0000000000017941 */ /* 0x000fea0003800000 */
.L_x_62:
        /* <DEDUP_REMOVED lines=12> */
.L_x_65:
[----:B------:R-:W-:Y:S05]  /*3250*/  BSYNC B1 ;  /* 0x0000000000017941 */ /* 0x000fea0003800000 */
.L_x_64:
        /* <DEDUP_REMOVED lines=12> */
.L_x_67:
[----:B------:R-:W-:Y:S05]  /*3320*/  BSYNC B1 ;  /* 0x0000000000017941 */ /* 0x000fea0003800000 */
.L_x_66:
        /* <DEDUP_REMOVED lines=12> */
.L_x_69:
[----:B------:R-:W-:Y:S05]  /*33f0*/  BSYNC B1 ;  /* 0x0000000000017941 */ /* 0x000fea0003800000 */
.L_x_68:
        /* <DEDUP_REMOVED lines=12> */
.L_x_71:
[----:B------:R-:W-:Y:S05]  /*34c0*/  BSYNC B1 ;  /* 0x0000000000017941 */ /* 0x000fea0003800000 */
.L_x_70:
        /* <DEDUP_REMOVED lines=12> */
.L_x_73:
[----:B------:R-:W-:Y:S05]  /*3590*/  BSYNC B1 ;  /* 0x0000000000017941 */ /* 0x000fea0003800000 */
.L_x_72:
        /* <DEDUP_REMOVED lines=12> */
.L_x_75:
[----:B------:R-:W-:Y:S05]  /*3660*/  BSYNC B1 ;  /* 0x0000000000017941 */ /* 0x000fea0003800000 */
.L_x_74:
        /* <DEDUP_REMOVED lines=12> */
.L_x_77:
[----:B------:R-:W-:Y:S05]  /*3730*/  BSYNC B1 ;  /* 0x0000000000017941 */ /* 0x000fea0003800000 */
.L_x_76:
        /* <DEDUP_REMOVED lines=12> */
.L_x_79:
[----:B------:R-:W-:Y:S05]  /*3800*/  BSYNC B1 ;  /* 0x0000000000017941 */ /* 0x000fea0003800000 */
.L_x_78:
        /* <DEDUP_REMOVED lines=12> */
.L_x_81:
[----:B------:R-:W-:Y:S05]  /*38d0*/  BSYNC B1 ;  /* 0x0000000000017941 */ /* 0x000fea0003800000 */
.L_x_80:
        /* <DEDUP_REMOVED lines=12> */
.L_x_83:
[----:B------:R-:W-:Y:S05]  /*39a0*/  BSYNC B1 ;  /* 0x0000000000017941 */ /* 0x000fea0003800000 */
.L_x_82:
        /* <DEDUP_REMOVED lines=12> */
.L_x_85:
[----:B------:R-:W-:Y:S05]  /*3a70*/  BSYNC B1 ;  /* 0x0000000000017941 */ /* 0x000fea0003800000 */
.L_x_84:
        /* <DEDUP_REMOVED lines=12> */
.L_x_87:
[----:B------:R-:W-:Y:S05]  /*3b40*/  BSYNC B1 ;  /* 0x0000000000017941 */ /* 0x000fea0003800000 */
.L_x_86:
        /* <DEDUP_REMOVED lines=12> */
.L_x_89:
[----:B------:R-:W-:Y:S05]  /*3c10*/  BSYNC B1 ;  /* 0x0000000000017941 */ /* 0x000fea0003800000 */
.L_x_88:
        /* <DEDUP_REMOVED lines=12> */
.L_x_91:
[----:B------:R-:W-:Y:S05]  /*3ce0*/  BSYNC B1 ;  /* 0x0000000000017941 */ /* 0x000fea0003800000 */
.L_x_90:
        /* <DEDUP_REMOVED lines=12> */
.L_x_93:
[----:B------:R-:W-:Y:S05]  /*3db0*/  BSYNC B1 ;  /* 0x0000000000017941 */ /* 0x000fea0003800000 */
.L_x_92:
        /* <DEDUP_REMOVED lines=12> */
.L_x_95:
[----:B------:R-:W-:Y:S05]  /*3e80*/  BSYNC B1 ;  /* 0x0000000000017941 */ /* 0x000fea0003800000 */
.L_x_94:
        /* <DEDUP_REMOVED lines=12> */
.L_x_97:
[----:B------:R-:W-:Y:S05]  /*3f50*/  BSYNC B1 ;  /* 0x0000000000017941 */ /* 0x000fea0003800000 */
.L_x_96:
        /* <DEDUP_REMOVED lines=12> */
.L_x_99:
[----:B------:R-:W-:Y:S05]  /*4020*/  BSYNC B1 ;  /* 0x0000000000017941 */ /* 0x000fea0003800000 */
.L_x_98:
        /* <DEDUP_REMOVED lines=12> */
.L_x_101:
[----:B------:R-:W-:Y:S05]  /*40f0*/  BSYNC B1 ;  /* 0x0000000000017941 */ /* 0x000fea0003800000 */
.L_x_100:
        /* <DEDUP_REMOVED lines=12> */
.L_x_103:
[----:B------:R-:W-:Y:S05]  /*41c0*/  BSYNC B1 ;  /* 0x0000000000017941 */ /* 0x000fea0003800000 */
.L_x_102:
        /* <DEDUP_REMOVED lines=12> */
.L_x_105:
[----:B------:R-:W-:Y:S05]  /*4290*/  BSYNC B1 ;  /* 0x0000000000017941 */ /* 0x000fea0003800000 */
.L_x_104:
        /* <DEDUP_REMOVED lines=12> */
.L_x_107:
[----:B------:R-:W-:Y:S05]  /*4360*/  BSYNC B1 ;  /* 0x0000000000017941 */ /* 0x000fea0003800000 */
.L_x_106:
        /* <DEDUP_REMOVED lines=12> */
.L_x_109:
[----:B------:R-:W-:Y:S05]  /*4430*/  BSYNC B1 ;  /* 0x0000000000017941 */ /* 0x000fea0003800000 */
.L_x_108:
        /* <DEDUP_REMOVED lines=12> */
.L_x_111:
[----:B------:R-:W-:Y:S05]  /*4500*/  BSYNC B1 ;  /* 0x0000000000017941 */ /* 0x000fea0003800000 */
.L_x_110:
        /* <DEDUP_REMOVED lines=12> */
.L_x_113:
[----:B------:R-:W-:Y:S05]  /*45d0*/  BSYNC B1 ;  /* 0x0000000000017941 */ /* 0x000fea0003800000 */
.L_x_112:
        /* <DEDUP_REMOVED lines=12> */
.L_x_115:
[----:B------:R-:W-:Y:S05]  /*46a0*/  BSYNC B1 ;  /* 0x0000000000017941 */ /* 0x000fea0003800000 */
.L_x_114:
        /* <DEDUP_REMOVED lines=12> */
.L_x_117:
[----:B------:R-:W-:Y:S05]  /*4770*/  BSYNC B1 ;  /* 0x0000000000017941 */ /* 0x000fea0003800000 */
.L_x_116:
        /* <DEDUP_REMOVED lines=12> */
.L_x_119:
[----:B------:R-:W-:Y:S05]  /*4840*/  BSYNC B1 ;  /* 0x0000000000017941 */ /* 0x000fea0003800000 */
.L_x_118:
        /* <DEDUP_REMOVED lines=12> */
.L_x_121:
[----:B------:R-:W-:Y:S05]  /*4910*/  BSYNC B1 ;  /* 0x0000000000017941 */ /* 0x000fea0003800000 */
.L_x_120:
        /* <DEDUP_REMOVED lines=12> */
.L_x_123:
[----:B------:R-:W-:Y:S05]  /*49e0*/  BSYNC B1 ;  /* 0x0000000000017941 */ /* 0x000fea0003800000 */
.L_x_122:
        /* <DEDUP_REMOVED lines=12> */
.L_x_125:
[----:B------:R-:W-:Y:S05]  /*4ab0*/  BSYNC B1 ;  /* 0x0000000000017941 */ /* 0x000fea0003800000 */
.L_x_124:
        /* <DEDUP_REMOVED lines=12> */
.L_x_127:
[----:B------:R-:W-:Y:S05]  /*4b80*/  BSYNC B1 ;  /* 0x0000000000017941 */ /* 0x000fea0003800000 */
.L_x_126:
        /* <DEDUP_REMOVED lines=12> */
.L_x_129:
[----:B------:R-:W-:Y:S05]  /*4c50*/  BSYNC B1 ;  /* 0x0000000000017941 */ /* 0x000fea0003800000 */
.L_x_128:
        /* <DEDUP_REMOVED lines=12> */
.L_x_131:
[----:B------:R-:W-:Y:S05]  /*4d20*/  BSYNC B1 ;  /* 0x0000000000017941 */ /* 0x000fea0003800000 */
.L_x_130:
        /* <DEDUP_REMOVED lines=12> */
.L_x_133:
[----:B------:R-:W-:Y:S05]  /*4df0*/  BSYNC B1 ;  /* 0x0000000000017941 */ /* 0x000fea0003800000 */
.L_x_132:
        /* <DEDUP_REMOVED lines=12> */
.L_x_135:
[----:B------:R-:W-:Y:S05]  /*4ec0*/  BSYNC B1 ;  /* 0x0000000000017941 */ /* 0x000fea0003800000 */
.L_x_134:
        /* <DEDUP_REMOVED lines=12> */
.L_x_137:
[----:B------:R-:W-:Y:S05]  /*4f90*/  BSYNC B1 ;  /* 0x0000000000017941 */ /* 0x000fea0003800000 */
.L_x_136:
        /* <DEDUP_REMOVED lines=12> */
.L_x_139:
[----:B------:R-:W-:Y:S05]  /*5060*/  BSYNC B1 ;  /* 0x0000000000017941 */ /* 0x000fea0003800000 */
.L_x_138:
        /* <DEDUP_REMOVED lines=12> */
.L_x_141:
[----:B------:R-:W-:Y:S05]  /*5130*/  BSYNC B1 ;  /* 0x0000000000017941 */ /* 0x000fea0003800000 */
.L_x_140:
        /* <DEDUP_REMOVED lines=12> */
.L_x_143:
[----:B------:R-:W-:Y:S05]  /*5200*/  BSYNC B1 ;  /* 0x0000000000017941 */ /* 0x000fea0003800000 */
.L_x_142:
        /* <DEDUP_REMOVED lines=12> */
.L_x_145:
[----:B------:R-:W-:Y:S05]  /*52d0*/  BSYNC B1 ;  /* 0x0000000000017941 */ /* 0x000fea0003800000 */
.L_x_144:
        /* <DEDUP_REMOVED lines=12> */
.L_x_147:
[----:B------:R-:W-:Y:S05]  /*53a0*/  BSYNC B1 ;  /* 0x0000000000017941 */ /* 0x000fea0003800000 */
.L_x_146:
        /* <DEDUP_REMOVED lines=12> */
.L_x_149:
[----:B------:R-:W-:Y:S05]  /*5470*/  BSYNC B1 ;  /* 0x0000000000017941 */ /* 0x000fea0003800000 */
.L_x_148:
        /* <DEDUP_REMOVED lines=12> */
.L_x_151:
[----:B------:R-:W-:Y:S05]  /*5540*/  BSYNC B1 ;  /* 0x0000000000017941 */ /* 0x000fea0003800000 */
.L_x_150:
[----:B-----5:R-:W-:Y:S01]  /*5550*/  HADD2.F32 R8, -RZ, R172.H0_H0 ;  /* 0x200000acff087230 */ /* 0x020fe20000004100 */
[----:B------:R-:W-:Y:S01]  /*5560*/  ISETP.GT.AND P1, PT, R0, 0x79, P0 ;  /* 0x000000790000780c */ /* 0x000fe20000724270 */
[----:B------:R-:W-:Y:S01]  /*5570*/  BSSY B1, `(.L_x_152) ;  /* 0x000000c000017945 */ /* 0x000fe20003800000 */
[----:B------:R-:W-:Y:S02]  /*5580*/  IADD3 R153, P0, R153, 0x80, RZ ;  /* 0x0000008099997810 */ /* 0x000fe40007f1e0ff */
[----:B-1----:R-:W-:Y:S01]  /*5590*/  FMUL R91, R8, R155 ;  /* 0x0000009b085b7220 */ /* 0x002fe20000400000 */
[----:B------:R-:W-:-:S03]  /*55a0*/  @P2 IMAD.MOV.U32 R8, RZ, RZ, R168 ;  /* 0x000000ffff082224 */ /* 0x000fc600078e00a8 */
[----:B------:R-:W-:-:S05]  /*55b0*/  FFMA R91, R150, R154, R91 ;  /* 0x0000009a965b7223 */ /* 0x000fca000000005b */
[----:B------:R-:W-:-:S04]  /*55c0*/  F2FP.F16.F32.PACK_AB R91, RZ, R91 ;  /* 0x0000005bff5b723e */ /* 0x000fc800000000ff */
[----:B------:R-:W-:Y:S01]  /*55d0*/  PRMT R90, R91, 0x7610, R90 ;  /* 0x000076105b5a7816 */ /* 0x000fe2000000005a */
[----:B------:R-:W-:Y:S02]  /*55e0*/  IMAD.X R91, RZ, RZ, R9, P0 ;  /* 0x000000ffff5b7224 */ /* 0x000fe400000e0609 */
[----:B------:R-:W-:-:S05]  /*55f0*/  @P2 IMAD.MOV.U32 R9, RZ, RZ, R169 ;  /* 0x000000ffff092224 */ /* 0x000fca00078e00a9 */
[----:B------:R1:W-:Y:S01]  /*5600*/  @P2 STG.E.U16 desc[UR36][R8.64+0xf0], R90 ;  /* 0x0000f05a08002986 */ /* 0x0003e2000c101524 */
[----:B------:R-:W-:Y:S05]  /*5610*/  @!P1 BRA `(.L_x_153) ;  /* 0x0000000000049947 */ /* 0x000fea0003800000 */
[----:B------:R0:W5:Y:S02]  /*5620*/  LDG.E.LTC128B.U16 R172, desc[UR36][R88.64+0xf2] ;  /* 0x0000f22458ac7981 */ /* 0x000164000c1e1520 */
.L_x_153:
[----:B------:R-:W-:Y:S05]  /*5630*/  BSYNC B1 ;  /* 0x0000000000017941 */ /* 0x000fea0003800000 */
.L_x_152:
[----:B-1---5:R-:W-:Y:S01]  /*5640*/  HADD2.F32 R8, -RZ, R172.H0_H0 ;  /* 0x200000acff087230 */ /* 0x022fe20000004100 */
[----:B------:R-:W-:Y:S01]  /*5650*/  ISETP.GT.AND P0, PT, R3, 0x80, PT ;  /* 0x000000800300780c */ /* 0x000fe20003f04270 */
[----:B------:R-:W-:-:S03]  /*5660*/  IMAD R90, R91, R14, RZ ;  /* 0x0000000e5b5a7224 */ /* 0x000fc600078e02ff */
[----:B0-2---:R-:W-:Y:S01]  /*5670*/  FMUL R88, R8, R155 ;  /* 0x0000009b08587220 */ /* 0x005fe20000400000 */
[C---:B------:R-:W-:Y:S01]  /*5680*/  IMAD R97, R153.reuse, R15, R90 ;  /* 0x0000000f99617224 */ /* 0x040fe200078e025a */
[----:B------:R-:W-:Y:S01]  /*5690*/  ISETP.GT.AND P3, PT, R0, RZ, P0 ;  /* 0x000000ff0000720c */ /* 0x000fe20000764270 */
[----:B------:R-:W-:-:S04]  /*56a0*/  IMAD.WIDE.U32 R8, R153, R14, R156 ;  /* 0x0000000e99087225 */ /* 0x000fc800078e009c */
[----:B------:R-:W-:Y:S01]  /*56b0*/  FFMA R151, R151, R154, R88 ;  /* 0x0000009a97977223 */ /* 0x000fe20000000058 */
[----:B------:R-:W-:Y:S01]  /*56c0*/  IMAD.IADD R9, R9, 0x1, R97 ;  /* 0x0000000109097824 */ /* 0x000fe200078e0261 */
[----:B------:R-:W-:-:S03]  /*56d0*/  LEA R88, P2, R8, R10, 0x1 ;  /* 0x0000000a08587211 */ /* 0x000fc600078408ff */
[----:B------:R-:W-:Y:S02]  /*56e0*/  F2FP.F16.F32.PACK_AB R151, RZ, R151 ;  /* 0x00000097ff97723e */ /* 0x000fe400000000ff */
[----:B------:R-:W-:-:S03]  /*56f0*/  LEA.HI.X R89, R8, R11, R9, 0x1, P2 ;  /* 0x0000000b08597211 */ /* 0x000fc600010f0c09 */
[----:B------:R0:W-:Y:S04]  /*5700*/  @P1 STG.E.U16 desc[UR36][R168.64+0xf2], R151 ;  /* 0x0000f297a8001986 */ /* 0x0001e8000c101524 */
[----:B------:R-:W2:Y:S01]  /*5710*/  @P3 LDG.E.LTC128B.U16 R172, desc[UR36][R88.64] ;  /* 0x0000002458ac3981 */ /* 0x000ea2000c1e1520 */
[----:B------:R-:W-:Y:S01]  /*5720*/  IMAD.WIDE.U32 R8, R153, R14, R6 ;  /* 0x0000000e99087225 */ /* 0x000fe200078e0006 */
[----:B------:R-:W-:Y:S01]  /*5730*/  SHF.L.U64.HI R95, R4, 0x8, R5 ;  /* 0x00000008045f7819 */ /* 0x000fe20000010205 */
[----:B------:R-:W-:Y:S01]  /*5740*/  BSSY B1, `(.L_x_154) ;  /* 0x0000011000017945 */ /* 0x000fe20003800000 */
[----:B------:R-:W-:Y:S01]  /*5750*/  ISETP.GT.AND P2, PT, R0, 0x1, P0 ;  /* 0x000000010000780c */ /* 0x000fe20000744270 */
[----:B------:R-:W-:Y:S02]  /*5760*/  IMAD.IADD R9, R97, 0x1, R9 ;  /* 0x0000000161097824 */ /* 0x000fe400078e0209 */
[----:B------:R-:W-:-:S02]  /*5770*/  IMAD.SHL.U32 R93, R4, 0x100, RZ ;  /* 0x00000100045d7824 */ /* 0x000fc400078e00ff */
[----:B--2---:R-:W-:-:S05]  /*5780*/  HADD2.F32 R90, -RZ, R172.H0_H0 ;  /* 0x200000acff5a7230 */ /* 0x004fca0000004100 */
[----:B------:R-:W-:Y:S01]  /*5790*/  FMUL R15, R90, R155 ;  /* 0x0000009b5a0f7220 */ /* 0x000fe20000400000 */
[----:B------:R-:W-:Y:S01]  /*57a0*/  IMAD.WIDE.U32 R90, R23, R12, R8 ;  /* 0x0000000c175a7225 */ /* 0x000fe200078e0008 */
[----:B------:R-:W-:-:S03]  /*57b0*/  IADD3 R8, P1, R93, R158, RZ ;  /* 0x0000009e5d087210 */ /* 0x000fc60007f3e0ff */
[----:B------:R-:W-:Y:S01]  /*57c0*/  FFMA R15, R24, R154, R15 ;  /* 0x0000009a180f7223 */ /* 0x000fe2000000000f */
[----:B------:R-:W-:Y:S01]  /*57d0*/  IADD3 R5, R13, R91, RZ ;  /* 0x0000005b0d057210 */ /* 0x000fe20007ffe0ff */
[----:B------:R-:W-:Y:S01]  /*57e0*/  IMAD.X R9, R95, 0x1, R159, P1 ;  /* 0x000000015f097824 */ /* 0x000fe200008e069f */
[C---:B------:R-:W-:Y:S02]  /*57f0*/  LEA R4, P4, R90.reuse, R10, 0x1 ;  /* 0x0000000a5a047211 */ /* 0x040fe400078808ff */
[----:B------:R-:W-:Y:S02]  /*5800*/  F2FP.F16.F32.PACK_AB R15, RZ, R15 ;  /* 0x0000000fff0f723e */ /* 0x000fe400000000ff */
[----:B------:R-:W-:-:S03]  /*5810*/  LEA.HI.X R5, R90, R11, R5, 0x1, P4 ;  /* 0x0000000b5a057211 */ /* 0x000fc600020f0c05 */
[----:B------:R0:W-:Y:S01]  /*5820*/  @P3 STG.E.U16 desc[UR36][R8.64], R15 ;  /* 0x0000000f08003986 */ /* 0x0001e2000c101524 */
[----:B------:R-:W-:Y:S05]  /*5830*/  @!P2 BRA `(.L_x_155) ;  /* 0x000000000004a947 */ /* 0x000fea0003800000 */
[----:B------:R1:W5:Y:S02]  /*5840*/  LDG.E.LTC128B.U16 R172, desc[UR36][R4.64+0x2] ;  /* 0x0000022404ac7981 */ /* 0x000364000c1e1520 */
.L_x_155:
[----:B------:R-:W-:Y:S05]  /*5850*/  BSYNC B1 ;  /* 0x0000000000017941 */ /* 0x000fea0003800000 */
.L_x_154:
[----:B-----5:R-:W-:Y:S01]  /*5860*/  HADD2.F32 R24, -RZ, R172.H0_H0 ;  /* 0x200000acff187230 */ /* 0x020fe20000004100 */
[----:B------:R-:W-:Y:S01]  /*5870*/  ISETP.GT.AND P1, PT, R3, 0x88, PT ;  /* 0x000000880300780c */ /* 0x000fe20003f24270 */
[----:B0-----:R-:W-:Y:S01]  /*5880*/  IMAD.WIDE.U32 R14, R153, R14, R162 ;  /* 0x0000000e990e7225 */ /* 0x001fe200078e00a2 */
[----:B------:R-:W-:Y:S03]  /*5890*/  BSSY B1, `(.L_x_156) ;  /* 0x000000e000017945 */ /* 0x000fe60003800000 */
[----:B------:R-:W-:Y:S01]  /*58a0*/  FMUL R24, R24, R155 ;  /* 0x0000009b18187220 */ /* 0x000fe20000400000 */
[----:B------:R-:W-:Y:S01]  /*58b0*/  ISETP.GT.AND P3, PT, R0, RZ, P1 ;  /* 0x000000ff0000720c */ /* 0x000fe20000f64270 */
[----:B------:R-:W-:Y:S01]  /*58c0*/  IMAD.IADD R97, R97, 0x1, R15 ;  /* 0x0000000161617824 */ /* 0x000fe200078e020f */
[----:B------:R-:W-:Y:S01]  /*58d0*/  IADD3 R21, P5, R20, R14, RZ ;  /* 0x0000000e14157210 */ /* 0x000fe20007fbe0ff */
[----:B------:R-:W-:Y:S01]  /*58e0*/  FFMA R24, R25, R154, R24 ;  /* 0x0000009a19187223 */ /* 0x000fe20000000018 */
[----:B------:R-:W-:-:S03]  /*58f0*/  IADD3 R20, P4, R6, R14, RZ ;  /* 0x0000000e06147210 */ /* 0x000fc60007f9e0ff */
[----:B------:R-:W-:Y:S01]  /*5900*/  IMAD.X R156, R97, 0x1, R157, P5 ;  /* 0x00000001619c7824 */ /* 0x000fe200028e069d */
[----:B------:R-:W-:Y:S02]  /*5910*/  F2FP.F16.F32.PACK_AB R24, RZ, R24 ;  /* 0x00000018ff18723e */ /* 0x000fe400000000ff */
[----:B------:R-:W-:-:S03]  /*5920*/  LEA R14, P5, R21, R10, 0x1 ;  /* 0x0000000a150e7211 */ /* 0x000fc600078a08ff */
[----:B------:R0:W-:Y:S01]  /*5930*/  @P2 STG.E.U16 desc[UR36][R8.64+0x2], R24 ;  /* 0x0000021808002986 */ /* 0x0001e2000c101524 */
[----:B------:R-:W-:Y:S01]  /*5940*/  LEA.HI.X R15, R21, R11, R156, 0x1, P5 ;  /* 0x0000000b150f7211 */ /* 0x000fe200028f0c9c */
[----:B------:R-:W-:Y:S08]  /*5950*/  @!P3 BRA `(.L_x_157) ;  /* 0x000000000004b947 */ /* 0x000ff00003800000 */
[----:B------:R2:W5:Y:S02]  /*5960*/  LDG.E.LTC128B.U16 R172, desc[UR36][R14.64] ;  /* 0x000000240eac7981 */ /* 0x000564000c1e1520 */
.L_x_157:
[----:B------:R-:W-:Y:S05]  /*5970*/  BSYNC B1 ;  /* 0x0000000000017941 */ /* 0x000fea0003800000 */
.L_x_156:
[----:B-----5:R-:W-:Y:S01]  /*5980*/  HADD2.F32 R6, -RZ, R172.H0_H0 ;  /* 0x200000acff067230 */ /* 0x020fe20000004100 */
[----:B------:R-:W-:Y:S01]  /*5990*/  ISETP.GT.AND P2, PT, R0, 0x1, P1 ;  /* 0x000000010000780c */ /* 0x000fe20000f44270 */
[----:B------:R-:W-:Y:S01]  /*59a0*/  IMAD.X R21, R7, 0x1, R97, P4 ;  /* 0x0000000107157824 */ /* 0x000fe200020e0661 */
[----:B------:R-:W-:Y:S02]  /*59b0*/  BSSY B1, `(.L_x_158) ;  /* 0x000000d000017945 */ /* 0x000fe40003800000 */
[----:B------:R-:W-:Y:S01]  /*59c0*/  FMUL R3, R6, R155 ;  /* 0x0000009b06037220 */ /* 0x000fe20000400000 */
[----:B------:R-:W-:Y:S01]  /*59d0*/  IADD3 R6, P4, R8, R165, RZ ;  /* 0x000000a508067210 */ /* 0x000fe20007f9e0ff */
[----:B--2---:R-:W-:-:S04]  /*59e0*/  IMAD.WIDE.U32 R14, R23, R12, R20 ;  /* 0x0000000c170e7225 */ /* 0x004fc800078e0014 */
[----:B------:R-:W-:Y:S01]  /*59f0*/  FFMA R3, R26, R154, R3 ;  /* 0x0000009a1a037223 */ /* 0x000fe20000000003 */
[----:B------:R-:W-:Y:S01]  /*5a00*/  IMAD.X R7, R9, 0x1, R167, P4 ;  /* 0x0000000109077824 */ /* 0x000fe200020e06a7 */
[----:B------:R-:W-:Y:S01]  /*5a10*/  LEA R10, P5, R14, R10, 0x1 ;  /* 0x0000000a0e0a7211 */ /* 0x000fe200078a08ff */
[----:B------:R-:W-:Y:S02]  /*5a20*/  IMAD.IADD R13, R13, 0x1, R15 ;  /* 0x000000010d0d7824 */ /* 0x000fe400078e020f */
[----:B------:R-:W-:-:S03]  /*5a30*/  F2FP.F16.F32.PACK_AB R3, RZ, R3 ;  /* 0x00000003ff03723e */ /* 0x000fc600000000ff */
[----:B------:R-:W-:Y:S02]  /*5a40*/  LEA.HI.X R11, R14, R11, R13, 0x1, P5 ;  /* 0x0000000b0e0b7211 */ /* 0x000fe400028f0c0d */
[----:B------:R2:W-:Y:S01]  /*5a50*/  @P3 STG.E.U16 desc[UR36][R6.64], R3 ;  /* 0x0000000306003986 */ /* 0x0005e2000c101524 */
[----:B------:R-:W-:Y:S05]  /*5a60*/  @!P2 BRA `(.L_x_159) ;  /* 0x000000000004a947 */ /* 0x000fea0003800000 */
[----:B------:R0:W5:Y:S02]  /*5a70*/  LDG.E.LTC128B.U16 R172, desc[UR36][R10.64+0x2] ;  /* 0x000002240aac7981 */ /* 0x000164000c1e1520 */
.L_x_159:
[----:B------:R-:W-:Y:S05]  /*5a80*/  BSYNC B1 ;  /* 0x0000000000017941 */ /* 0x000fea0003800000 */
.L_x_158:
[----:B-----5:R-:W-:Y:S01]  /*5a90*/  HADD2.F32 R12, -RZ, R172.H0_H0 ;  /* 0x200000acff0c7230 */ /* 0x020fe20000004100 */
[----:B------:R-:W-:Y:S01]  /*5aa0*/  ISETP.GT.AND P3, PT, R0, 0x8, P0 ;  /* 0x000000080000780c */ /* 0x000fe20000764270 */
[----:B------:R-:W-:Y:S03]  /*5ab0*/  BSSY B1, `(.L_x_160) ;  /* 0x0000007000017945 */ /* 0x000fe60003800000 */
[----:B------:R-:W-:-:S04]  /*5ac0*/  FMUL R12, R12, R155 ;  /* 0x0000009b0c0c7220 */ /* 0x000fc80000400000 */
[----:B------:R-:W-:-:S05]  /*5ad0*/  FFMA R12, R27, R154, R12 ;  /* 0x0000009a1b0c7223 */ /* 0x000fca000000000c */
[----:B------:R-:W-:-:S05]  /*5ae0*/  F2FP.F16.F32.PACK_AB R12, RZ, R12 ;  /* 0x0000000cff0c723e */ /* 0x000fca00000000ff */
[----:B------:R0:W-:Y:S01]  /*5af0*/  @P2 STG.E.U16 desc[UR36][R6.64+0x2], R12 ;  /* 0x0000020c06002986 */ /* 0x0001e2000c101524 */
[----:B------:R-:W-:Y:S05]  /*5b00*/  @!P3 BRA `(.L_x_161) ;  /* 0x000000000004b947 */ /* 0x000fea0003800000 */
[----:B------:R0:W5:Y:S02]  /*5b10*/  LDG.E.LTC128B.U16 R172, desc[UR36][R4.64+0x10] ;  /* 0x0000102404ac7981 */ /* 0x000164000c1e1520 */
.L_x_161:
[----:B------:R-:W-:Y:S05]  /*5b20*/  BSYNC B1 ;  /* 0x0000000000017941 */ /* 0x000fea0003800000 */
.L_x_160:
[----:B0-2--5:R-:W-:Y:S01]  /*5b30*/  HADD2.F32 R6, -RZ, R172.H0_H0 ;  /* 0x200000acff067230 */ /* 0x025fe20000004100 */
[----:B------:R-:W-:Y:S01]  /*5b40*/  MOV R7, R9 ;  /* 0x0000000900077202 */ /* 0x000fe20000000f00 */
[----:B------:R-:W-:Y:S01]  /*5b50*/  BSSY B1, `(.L_x_162) ;  /* 0x0000009000017945 */ /* 0x000fe20003800000 */
[----:B------:R-:W-:Y:S02]  /*5b60*/  ISETP.GT.AND P2, PT, R0, 0x9, P0 ;  /* 0x000000090000780c */ /* 0x000fe40000744270 */
[----:B------:R-:W-:Y:S01]  /*5b70*/  FMUL R3, R6, R155 ;  /* 0x0000009b06037220 */ /* 0x000fe20000400000 */
[----:B------:R-:W-:-:S03]  /*5b80*/  IMAD.MOV.U32 R6, RZ, RZ, R8 ;  /* 0x000000ffff067224 */ /* 0x000fc600078e0008 */
[----:B------:R-:W-:-:S05]  /*5b90*/  FFMA R3, R28, R154, R3 ;  /* 0x0000009a1c037223 */ /* 0x000fca0000000003 */
[----:B------:R-:W-:-:S05]  /*5ba0*/  F2FP.F16.F32.PACK_AB R3, RZ, R3 ;  /* 0x00000003ff03723e */ /* 0x000fca00000000ff */
[----:B------:R0:W-:Y:S01]  /*5bb0*/  @P3 STG.E.U16 desc[UR36][R6.64+0x10], R3 ;  /* 0x0000100306003986 */ /* 0x0001e2000c101524 */
[----:B------:R-:W-:Y:S05]  /*5bc0*/  @!P2 BRA `(.L_x_163) ;  /* 0x000000000004a947 */ /* 0x000fea0003800000 */
[----:B------:R2:W5:Y:S02]  /*5bd0*/  LDG.E.LTC128B.U16 R172, desc[UR36][R4.64+0x12] ;  /* 0x0000122404ac7981 */ /* 0x000564000c1e1520 */
.L_x_163:
[----:B------:R-:W-:Y:S05]  /*5be0*/  BSYNC B1 ;  /* 0x0000000000017941 */ /* 0x000fea0003800000 */
.L_x_162:
        /* <DEDUP_REMOVED lines=9> */
.L_x_165:
[----:B------:R-:W-:Y:S05]  /*5c80*/  BSYNC B1 ;  /* 0x0000000000017941 */ /* 0x000fea0003800000 */
.L_x_164:
[----:B0----5:R-:W-:Y:S01]  /*5c90*/  HADD2.F32 R12, -RZ, R172.H0_H0 ;  /* 0x200000acff0c7230 */ /* 0x021fe20000004100 */
[----:B------:R-:W-:Y:S01]  /*5ca0*/  IADD3 R8, P3, R165, R8, RZ ;  /* 0x00000008a5087210 */ /* 0x000fe20007f7e0ff */
[----:B------:R-:W-:Y:S01]  /*5cb0*/  BSSY B1, `(.L_x_166) ;  /* 0x0000009000017945 */ /* 0x000fe20003800000 */
[----:B------:R-:W-:Y:S02]  /*5cc0*/  ISETP.GT.AND P2, PT, R0, 0x9, P1 ;  /* 0x000000090000780c */ /* 0x000fe40000f44270 */
[----:B------:R-:W-:Y:S01]  /*5cd0*/  FMUL R3, R12, R155 ;  /* 0x0000009b0c037220 */ /* 0x000fe20000400000 */
[----:B------:R-:W-:-:S03]  /*5ce0*/  IMAD.X R9, R167, 0x1, R9, P3 ;  /* 0x00000001a7097824 */ /* 0x000fc600018e0609 */
[----:B------:R-:W-:-:S05]  /*5cf0*/  FFMA R3, R30, R154, R3 ;  /* 0x0000009a1e037223 */ /* 0x000fca0000000003 */
[----:B------:R-:W-:-:S05]  /*5d00*/  F2FP.F16.F32.PACK_AB R3, RZ, R3 ;  /* 0x00000003ff03723e */ /* 0x000fca00000000ff */
[----:B------:R0:W-:Y:S01]  /*5d10*/  @P4 STG.E.U16 desc[UR36][R8.64+0x10], R3 ;  /* 0x0000100308004986 */ /* 0x0001e2000c101524 */
[----:B------:R-:W-:Y:S05]  /*5d20*/  @!P2 BRA `(.L_x_167) ;  /* 0x000000000004a947 */ /* 0x000fea0003800000 */
[----:B------:R0:W5:Y:S02]  /*5d30*/  LDG.E.LTC128B.U16 R172, desc[UR36][R10.64+0x12] ;  /* 0x000012240aac7981 */ /* 0x000164000c1e1520 */
.L_x_167:
[----:B------:R-:W-:Y:S05]  /*5d40*/  BSYNC B1 ;  /* 0x0000000000017941 */ /* 0x000fea0003800000 */
.L_x_166:
[----:B0----5:R-:W-:Y:S01]  /*5d50*/  HADD2.F32 R8, -RZ, R172.H0_H0 ;  /* 0x200000acff087230 */ /* 0x021fe20000004100 */
[----:B------:R-:W-:Y:S01]  /*5d60*/  ISETP.GT.AND P3, PT, R0, 0x10, P0 ;  /* 0x000000100000780c */ /* 0x000fe20000764270 */
[----:B------:R-:W-:Y:S03]  /*5d70*/  BSSY B1, `(.L_x_168) ;  /* 0x0000009000017945 */ /* 0x000fe60003800000 */
[----:B------:R-:W-:-:S04]  /*5d80*/  FMUL R8, R8, R155 ;  /* 0x0000009b08087220 */ /* 0x000fc80000400000 */
[----:B------:R-:W-:Y:S01]  /*5d90*/  FFMA R31, R31, R154, R8 ;  /* 0x0000009a1f1f7223 */ /* 0x000fe20000000008 */
[----:B------:R-:W-:-:S04]  /*5da0*/  IADD3 R8, P4, P5, R165, R158, R93 ;  /* 0x0000009ea5087210 */ /* 0x000fc80007d9e05d */
[----:B------:R-:W-:Y:S02]  /*5db0*/  F2FP.F16.F32.PACK_AB R31, RZ, R31 ;  /* 0x0000001fff1f723e */ /* 0x000fe400000000ff */
[----:B------:R-:W-:-:S05]  /*5dc0*/  IADD3.X R9, R167, R159, R95, P4, P5 ;  /* 0x0000009fa7097210 */ /* 0x000fca00027ea45f */
[----:B------:R0:W-:Y:S01]  /*5dd0*/  @P2 STG.E.U16 desc[UR36][R8.64+0x12], R31 ;  /* 0x0000121f08002986 */ /* 0x0001e2000c101524 */
[----:B------:R-:W-:Y:S05]  /*5de0*/  @!P3 BRA `(.L_x_169) ;  /* 0x000000000004b947 */ /* 0x000fea0003800000 */
[----:B------:R0:W5:Y:S02]  /*5df0*/  LDG.E.LTC128B.U16 R172, desc[UR36][R4.64+0x20] ;  /* 0x0000202404ac7981 */ /* 0x000164000c1e1520 */
.L_x_169:
[----:B------:R-:W-:Y:S05]  /*5e00*/  BSYNC B1 ;  /* 0x0000000000017941 */ /* 0x000fea0003800000 */
.L_x_168:
        /* <DEDUP_REMOVED lines=9> */
.L_x_171:
[----:B------:R-:W-:Y:S05]  /*5ea0*/  BSYNC B1 ;  /* 0x0000000000017941 */ /* 0x000fea0003800000 */
.L_x_170:
        /* <DEDUP_REMOVED lines=9> */
.L_x_173:
[----:B------:R-:W-:Y:S05]  /*5f40*/  BSYNC B1 ;  /* 0x0000000000017941 */ /* 0x000fea0003800000 */
.L_x_172:
[----:B0----5:R-:W-:Y:S01]  /*5f50*/  HADD2.F32 R12, -RZ, R172.H0_H0 ;  /* 0x200000acff0c7230 */ /* 0x021fe20000004100 */
        /* <DEDUP_REMOVED lines=8> */
.L_x_175:
[----:B------:R-:W-:Y:S05]  /*5fe0*/  BSYNC B1 ;  /* 0x0000000000017941 */ /* 0x000fea0003800000 */
.L_x_174:
        /* <DEDUP_REMOVED lines=9> */
.L_x_177:
[----:B------:R-:W-:Y:S05]  /*6080*/  BSYNC B1 ;  /* 0x0000000000017941 */ /* 0x000fea0003800000 */
.L_x_176:
        /* <DEDUP_REMOVED lines=9> */
.L_x_179:
[----:B------:R-:W-:Y:S05]  /*6120*/  BSYNC B1 ;  /* 0x0000000000017941 */ /* 0x000fea0003800000 */
.L_x_178:
        /* <DEDUP_REMOVED lines=9> */
.L_x_181:
[----:B------:R-:W-:Y:S05]  /*61c0*/  BSYNC B1 ;  /* 0x0000000000017941 */ /* 0x000fea0003800000 */
.L_x_180:
        /* <DEDUP_REMOVED lines=9> */
.L_x_183:
[----:B------:R-:W-:Y:S05]  /*6260*/  BSYNC B1 ;  /* 0x0000000000017941 */ /* 0x000fea0003800000 */
.L_x_182:
        /* <DEDUP_REMOVED lines=9> */
.L_x_185:
[----:B------:R-:W-:Y:S05]  /*6300*/  BSYNC B1 ;  /* 0x0000000000017941 */ /* 0x000fea0003800000 */
.L_x_184:
        /* <DEDUP_REMOVED lines=9> */
.L_x_187:
[----:B------:R-:W-:Y:S05]  /*63a0*/  BSYNC B1 ;  /* 0x0000000000017941 */ /* 0x000fea0003800000 */
.L_x_186:
        /* <DEDUP_REMOVED lines=9> */
.L_x_189:
[----:B------:R-:W-:Y:S05]  /*6440*/  BSYNC B1 ;  /* 0x0000000000017941 */ /* 0x000fea0003800000 */
.L_x_188:
        /* <DEDUP_REMOVED lines=9> */
.L_x_191:
[----:B------:R-:W-:Y:S05]  /*64e0*/  BSYNC B1 ;  /* 0x0000000000017941 */ /* 0x000fea0003800000 */
.L_x_190:
        /* <DEDUP_REMOVED lines=9> */
.L_x_193:
[----:B------:R-:W-:Y:S05]  /*6580*/  BSYNC B1 ;  /* 0x0000000000017941 */ /* 0x000fea0003800000 */
.L_x_192:
        /* <DEDUP_REMOVED lines=9> */
.L_x_195:
[----:B------:R-:W-:Y:S05]  /*6620*/  BSYNC B1 ;  /* 0x0000000000017941 */ /* 0x000fea0003800000 */
.L_x_194:
        /* <DEDUP_REMOVED lines=9> */
.L_x_197:
[----:B------:R-:W-:Y:S05]  /*66c0*/  BSYNC B1 ;  /* 0x0000000000017941 */ /* 0x000fea0003800000 */
.L_x_196:
        /* <DEDUP_REMOVED lines=9> */
.L_x_199:
[----:B------:R-:W-:Y:S05]  /*6760*/  BSYNC B1 ;  /* 0x0000000000017941 */ /* 0x000fea0003800000 */
.L_x_198:
        /* <DEDUP_REMOVED lines=9> */
.L_x_201:
[----:B------:R-:W-:Y:S05]  /*6800*/  BSYNC B1 ;  /* 0x0000000000017941 */ /* 0x000fea0003800000 */
.L_x_200:
        /* <DEDUP_REMOVED lines=9> */
.L_x_203:
[----:B------:R-:W-:Y:S05]  /*68a0*/  BSYNC B1 ;  /* 0x0000000000017941 */ /* 0x000fea0003800000 */
.L_x_202:
        /* <DEDUP_REMOVED lines=9> */
.L_x_205:
[----:B------:R-:W-:Y:S05]  /*6940*/  BSYNC B1 ;  /* 0x0000000000017941 */ /* 0x000fea0003800000 */
.L_x_204:
        /* <DEDUP_REMOVED lines=9> */
.L_x_207:
[----:B------:R-:W-:Y:S05]  /*69e0*/  BSYNC B1 ;  /* 0x0000000000017941 */ /* 0x000fea0003800000 */
.L_x_206:
        /* <DEDUP_REMOVED lines=9> */
.L_x_209:
[----:B------:R-:W-:Y:S05]  /*6a80*/  BSYNC B1 ;  /* 0x0000000000017941 */ /* 0x000fea0003800000 */
.L_x_208:
        /* <DEDUP_REMOVED lines=9> */
.L_x_211:
[----:B------:R-:W-:Y:S05]  /*6b20*/  BSYNC B1 ;  /* 0x0000000000017941 */ /* 0x000fea0003800000 */
.L_x_210:
        /* <DEDUP_REMOVED lines=9> */
.L_x_213:
[----:B------:R-:W-:Y:S05]  /*6bc0*/  BSYNC B1 ;  /* 0x0000000000017941 */ /* 0x000fea0003800000 */
.L_x_212:
        /* <DEDUP_REMOVED lines=9> */
.L_x_215:
[----:B------:R-:W-:Y:S05]  /*6c60*/  BSYNC B1 ;  /* 0x0000000000017941 */ /* 0x000fea0003800000 */
.L_x_214:
        /* <DEDUP_REMOVED lines=9> */
.L_x_217:
[----:B------:R-:W-:Y:S05]  /*6d00*/  BSYNC B1 ;  /* 0x0000000000017941 */ /* 0x000fea0003800000 */
.L_x_216:
        /* <DEDUP_REMOVED lines=9> */
.L_x_219:
[----:B------:R-:W-:Y:S05]  /*6da0*/  BSYNC B1 ;  /* 0x0000000000017941 */ /* 0x000fea0003800000 */
.L_x_218:
        /* <DEDUP_REMOVED lines=9> */
.L_x_221:
[----:B------:R-:W-:Y:S05]  /*6e40*/  BSYNC B1 ;  /* 0x0000000000017941 */ /* 0x000fea0003800000 */
.L_x_220:
        /* <DEDUP_REMOVED lines=9> */
.L_x_223:
[----:B------:R-:W-:Y:S05]  /*6ee0*/  BSYNC B1 ;  /* 0x0000000000017941 */ /* 0x000fea0003800000 */
.L_x_222:
        /* <DEDUP_REMOVED lines=9> */
.L_x_225:
[----:B------:R-:W-:Y:S05]  /*6f80*/  BSYNC B1 ;  /* 0x0000000000017941 */ /* 0x000fea0003800000 */
.L_x_224:
        /* <DEDUP_REMOVED lines=9> */
.L_x_227:
[----:B------:R-:W-:Y:S05]  /*7020*/  BSYNC B1 ;  /* 0x0000000000017941 */ /* 0x000fea0003800000 */
.L_x_226:
        /* <DEDUP_REMOVED lines=9> */
.L_x_229:
[----:B------:R-:W-:Y:S05]  /*70c0*/  BSYNC B1 ;  /* 0x0000000000017941 */ /* 0x000fea0003800000 */
.L_x_228:
        /* <DEDUP_REMOVED lines=9> */
.L_x_231:
[----:B------:R-:W-:Y:S05]  /*7160*/  BSYNC B1 ;  /* 0x0000000000017941 */ /* 0x000fea0003800000 */
.L_x_230:
        /* <DEDUP_REMOVED lines=9> */
.L_x_233:
[----:B------:R-:W-:Y:S05]  /*7200*/  BSYNC B1 ;  /* 0x0000000000017941 */ /* 0x000fea0003800000 */
.L_x_232:
        /* <DEDUP_REMOVED lines=9> */
.L_x_235:
[----:B------:R-:W-:Y:S05]  /*72a0*/  BSYNC B1 ;  /* 0x0000000000017941 */ /* 0x000fea0003800000 */
.L_x_234:
        /* <DEDUP_REMOVED lines=9> */
.L_x_237:
[----:B------:R-:W-:Y:S05]  /*7340*/  BSYNC B1 ;  /* 0x0000000000017941 */ /* 0x000fea0003800000 */
.L_x_236:
        /* <DEDUP_REMOVED lines=9> */
.L_x_239:
[----:B------:R-:W-:Y:S05]  /*73e0*/  BSYNC B1 ;  /* 0x0000000000017941 */ /* 0x000fea0003800000 */
.L_x_238:
        /* <DEDUP_REMOVED lines=9> */
.L_x_241:
[----:B------:R-:W-:Y:S05]  /*7480*/  BSYNC B1 ;  /* 0x0000000000017941 */ /* 0x000fea0003800000 */
.L_x_240:
        /* <DEDUP_REMOVED lines=9> */
.L_x_243:
[----:B------:R-:W-:Y:S05]  /*7520*/  BSYNC B1 ;  /* 0x0000000000017941 */ /* 0x000fea0003800000 */
.L_x_242:
        /* <DEDUP_REMOVED lines=9> */
.L_x_245:
[----:B------:R-:W-:Y:S05]  /*75c0*/  BSYNC B1 ;  /* 0x0000000000017941 */ /* 0x000fea0003800000 */
.L_x_244:
        /* <DEDUP_REMOVED lines=9> */
.L_x_247:
[----:B------:R-:W-:Y:S05]  /*7660*/  BSYNC B1 ;  /* 0x0000000000017941 */ /* 0x000fea0003800000 */
.L_x_246:
        /* <DEDUP_REMOVED lines=9> */
.L_x_249:
[----:B------:R-:W-:Y:S05]  /*7700*/  BSYNC B1 ;  /* 0x0000000000017941 */ /* 0x000fea0003800000 */
.L_x_248:
        /* <DEDUP_REMOVED lines=9> */
.L_x_251:
[----:B------:R-:W-:Y:S05]  /*77a0*/  BSYNC B1 ;  /* 0x0000000000017941 */ /* 0x000fea0003800000 */
.L_x_250:
        /* <DEDUP_REMOVED lines=9> */
.L_x_253:
[----:B------:R-:W-:Y:S05]  /*7840*/  BSYNC B1 ;  /* 0x0000000000017941 */ /* 0x000fea0003800000 */
.L_x_252:
        /* <DEDUP_REMOVED lines=9> */
.L_x_255:
[----:B------:R-:W-:Y:S05]  /*78e0*/  BSYNC B1 ;  /* 0x0000000000017941 */ /* 0x000fea0003800000 */
.L_x_254:
        /* <DEDUP_REMOVED lines=9> */
.L_x_257:
[----:B------:R-:W-:Y:S05]  /*7980*/  BSYNC B1 ;  /* 0x0000000000017941 */ /* 0x000fea0003800000 */
.L_x_256:
        /* <DEDUP_REMOVED lines=9> */
.L_x_259:
[----:B------:R-:W-:Y:S05]  /*7a20*/  BSYNC B1 ;  /* 0x0000000000017941 */ /* 0x000fea0003800000 */
.L_x_258:
        /* <DEDUP_REMOVED lines=9> */
.L_x_261:
[----:B------:R-:W-:Y:S05]  /*7ac0*/  BSYNC B1 ;  /* 0x0000000000017941 */ /* 0x000fea0003800000 */
.L_x_260:
        /* <DEDUP_REMOVED lines=9> */
.L_x_263:
[----:B------:R-:W-:Y:S05]  /*7b60*/  BSYNC B1 ;  /* 0x0000000000017941 */ /* 0x000fea0003800000 */
.L_x_262:
        /* <DEDUP_REMOVED lines=9> */
.L_x_265:
[----:B------:R-:W-:Y:S05]  /*7c00*/  BSYNC B1 ;  /* 0x0000000000017941 */ /* 0x000fea0003800000 */
.L_x_264:
        /* <DEDUP_REMOVED lines=9> */
.L_x_267:
[----:B------:R-:W-:Y:S05]  /*7ca0*/  BSYNC B1 ;  /* 0x0000000000017941 */ /* 0x000fea0003800000 */
.L_x_266:
        /* <DEDUP_REMOVED lines=9> */
.L_x_269:
[----:B------:R-:W-:Y:S05]  /*7d40*/  BSYNC B1 ;  /* 0x0000000000017941 */ /* 0x000fea0003800000 */
.L_x_268:
        /* <DEDUP_REMOVED lines=9> */
.L_x_271:
[----:B------:R-:W-:Y:S05]  /*7de0*/  BSYNC B1 ;  /* 0x0000000000017941 */ /* 0x000fea0003800000 */
.L_x_270:
        /* <DEDUP_REMOVED lines=9> */
.L_x_273:
[----:B------:R-:W-:Y:S05]  /*7e80*/  BSYNC B1 ;  /* 0x0000000000017941 */ /* 0x000fea0003800000 */
.L_x_272:
        /* <DEDUP_REMOVED lines=9> */
.L_x_275:
[----:B------:R-:W-:Y:S05]  /*7f20*/  BSYNC B1 ;  /* 0x0000000000017941 */ /* 0x000fea0003800000 */
.L_x_274:
[----:B012--5:R-:W-:Y:S01]  /*7f30*/  HADD2.F32 R4, -RZ, R172.H0_H0 ;  /* 0x200000acff047230 */ /* 0x027fe20000004100 */
        /* <DEDUP_REMOVED lines=8> */
.L_x_277:
[----:B------:R-:W-:Y:S05]  /*7fc0*/  BSYNC B1 ;  /* 0x0000000000017941 */ /* 0x000fea0003800000 */
.L_x_276:
[----:B0----5:R-:W-:Y:S01]  /*7fd0*/  HADD2.F32 R4, -RZ, R172.H0_H0 ;  /* 0x200000acff047230 */ /* 0x021fe20000004100 */
[----:B------:R-:W-:Y:S01]  /*7fe0*/  ISETP.GT.AND P1, PT, R0, 0x79, P1 ;  /* 0x000000790000780c */ /* 0x000fe20000f24270 */
[----:B------:R-:W-:Y:S01]  /*7ff0*/  @P2 IMAD.MOV.U32 R5, RZ, RZ, R9 ;  /* 0x000000ffff052224 */ /* 0x000fe200078e0009 */
[----:B------:R-:W-:Y:S02]  /*8000*/  BSSY B1, `(.L_x_278) ;  /* 0x0000008000017945 */ /* 0x000fe40003800000 */
[----:B------:R-:W-:Y:S01]  /*8010*/  FMUL R3, R4, R155 ;  /* 0x0000009b04037220 */ /* 0x000fe20000400000 */
[----:B------:R-:W-:-:S03]  /*8020*/  @P2 IMAD.MOV.U32 R4, RZ, RZ, R8 ;  /* 0x000000ffff042224 */ /* 0x000fc600078e0008 */
[----:B------:R-:W-:-:S05]  /*8030*/  FFMA R3, R86, R154, R3 ;  /* 0x0000009a56037223 */ /* 0x000fca0000000003 */
[----:B------:R-:W-:-:S05]  /*8040*/  F2FP.F16.F32.PACK_AB R3, RZ, R3 ;  /* 0x00000003ff03723e */ /* 0x000fca00000000ff */
[----:B------:R0:W-:Y:S01]  /*8050*/  @P2 STG.E.U16 desc[UR36][R4.64+0xf0], R3 ;  /* 0x0000f00304002986 */ /* 0x0001e2000c101524 */
[----:B------:R-:W-:Y:S05]  /*8060*/  @!P1 BRA `(.L_x_279) ;  /* 0x0000000000049947 */ /* 0x000fea0003800000 */
[----:B------:R2:W5:Y:S02]  /*8070*/  LDG.E.LTC128B.U16 R172, desc[UR36][R10.64+0xf2] ;  /* 0x0000f2240aac7981 */ /* 0x000564000c1e1520 */
.L_x_279:
[----:B------:R-:W-:Y:S05]  /*8080*/  BSYNC B1 ;  /* 0x0000000000017941 */ /* 0x000fea0003800000 */
.L_x_278:
[----:B------:R-:W-:Y:S05]  /*8090*/  @!P1 BRA `(.L_x_280) ;  /* 0x00000024004c9947 */ /* 0x000fea0003800000 */
[----:B-----5:R-:W-:-:S05]  /*80a0*/  HADD2.F32 R172, -RZ, R172.H0_H0 ;  /* 0x200000acffac7230 */ /* 0x020fca0000004100 */
[----:B------:R-:W-:-:S04]  /*80b0*/  FMUL R172, R172, R155 ;  /* 0x0000009bacac7220 */ /* 0x000fc80000400000 */
[----:B------:R-:W-:-:S05]  /*80c0*/  FFMA R172, R87, R154, R172 ;  /* 0x0000009a57ac7223 */ /* 0x000fca00000000ac */
[----:B------:R-:W-:-:S05]  /*80d0*/  F2FP.F16.F32.PACK_AB R172, RZ, R172 ;  /* 0x000000acffac723e */ /* 0x000fca00000000ff */
[----:B------:R0:W-:Y:S01]  /*80e0*/  STG.E.U16 desc[UR36][R8.64+0xf2], R172 ;  /* 0x0000f2ac08007986 */ /* 0x0001e2000c101524 */
[----:B------:R-:W-:Y:S05]  /*80f0*/  BRA `(.L_x_280) ;  /* 0x0000002400347947 */ /* 0x000fea0003800000 */
.L_x_29:
[----:B------:R-:W-:Y:S01]  /*8100*/  ULDC.64 UR4, c[0x0][0x5c0] ;  /* 0x0001700000047ab9 */ /* 0x000fe20000000a00 */
[-C--:B------:R-:W-:Y:S01]  /*8110*/  FMUL R88, R88, R154.reuse ;  /* 0x0000009a58587220 */ /* 0x080fe20000400000 */
[----:B------:R-:W-:Y:S01]  /*8120*/  LEA R8, P0, R166, UR4, 0x1 ;  /* 0x00000004a6087c11 */ /* 0x000fe2000f8008ff */
[----:B------:R-:W-:Y:S01]  /*8130*/  IMAD.SHL.U32 R7, R4, 0x10, RZ ;  /* 0x0000001004077824 */ /* 0x000fe200078e00ff */
[----:B------:R-:W-:Y:S01]  /*8140*/  ISETP.GT.AND P2, PT, R0, 0x1, P3 ;  /* 0x000000010000780c */ /* 0x000fe20001f44270 */
[-C--:B------:R-:W-:Y:S01]  /*8150*/  FMUL R89, R89, R154.reuse ;  /* 0x0000009a59597220 */ /* 0x080fe20000400000 */
[----:B------:R-:W-:Y:S01]  /*8160*/  LEA.HI.X R9, R166, UR5, R169, 0x1, P0 ;  /* 0x00000005a6097c11 */ /* 0x000fe200080f0ca9 */
[-C--:B------:R-:W-:Y:S01]  /*8170*/  FMUL R90, R90, R154.reuse ;  /* 0x0000009a5a5a7220 */ /* 0x080fe20000400000 */
[----:B------:R-:W-:Y:S01]  /*8180*/  ISETP.GT.AND P0, PT, R3, 0x8, PT ;  /* 0x000000080300780c */ /* 0x000fe20003f04270 */
[----:B------:R-:W-:Y:S01]  /*8190*/  FMUL R91, R91, R154 ;  /* 0x0000009a5b5b7220 */ /* 0x000fe20000400000 */
[----:B------:R-:W-:Y:S01]  /*81a0*/  F2FP.F16.F32.PACK_AB R88, RZ, R88 ;  /* 0x00000058ff58723e */ /* 0x000fe200000000ff */
[-C--:B------:R-:W-:Y:S01]  /*81b0*/  FMUL R92, R92, R154.reuse ;  /* 0x0000009a5c5c7220 */ /* 0x080fe20000400000 */
[----:B------:R-:W-:Y:S01]  /*81c0*/  ISETP.GT.AND P4, PT, R0, RZ, P0 ;  /* 0x000000ff0000720c */ /* 0x000fe20000784270 */
[----:B------:R-:W-:Y:S01]  /*81d0*/  FMUL R93, R93, R154 ;  /* 0x0000009a5d5d7220 */ /* 0x000fe20000400000 */
[----:B------:R-:W-:Y:S01]  /*81e0*/  SHF.L.U64.HI R6, R4, 0x4, R5 ;  /* 0x0000000404067819 */ /* 0x000fe20000010205 */
[----:B------:R-:W-:Y:S01]  /*81f0*/  @P1 STG.E.U16 desc[UR36][R8.64], R88 ;  /* 0x0000005808001986 */ /* 0x000fe2000c101524 */
[----:B------:R-:W-:Y:S01]  /*8200*/  IADD3 R10, P5, R7, R8, RZ ;  /* 0x00000008070a7210 */ /* 0x000fe20007fbe0ff */
[-C--:B------:R-:W-:Y:S01]  /*8210*/  FMUL R94, R94, R154.reuse ;  /* 0x0000009a5e5e7220 */ /* 0x080fe20000400000 */
[----:B------:R-:W-:Y:S01]  /*8220*/  ISETP.GT.AND P1, PT, R0, 0x1, P0 ;  /* 0x000000010000780c */ /* 0x000fe20000724270 */
[----:B------:R-:W-:Y:S01]  /*8230*/  FMUL R95, R95, R154 ;  /* 0x0000009a5f5f7220 */ /* 0x000fe20000400000 */
[----:B------:R-:W-:Y:S01]  /*8240*/  F2FP.F16.F32.PACK_AB R89, RZ, R89 ;  /* 0x00000059ff59723e */ /* 0x000fe200000000ff */
[----:B------:R-:W-:Y:S01]  /*8250*/  IMAD.X R11, R6, 0x1, R9, P5 ;  /* 0x00000001060b7824 */ /* 0x000fe200028e0609 */
[----:B------:R-:W-:Y:S01]  /*8260*/  F2FP.F16.F32.PACK_AB R90, RZ, R90 ;  /* 0x0000005aff5a723e */ /* 0x000fe200000000ff */
[-C--:B------:R-:W-:Y:S01]  /*8270*/  FMUL R96, R96, R154.reuse ;  /* 0x0000009a60607220 */ /* 0x080fe20000400000 */
[----:B------:R-:W-:Y:S01]  /*8280*/  F2FP.F16.F32.PACK_AB R91, RZ, R91 ;  /* 0x0000005bff5b723e */ /* 0x000fe200000000ff */
[----:B------:R-:W-:Y:S01]  /*8290*/  @P2 STG.E.U16 desc[UR36][R8.64+0x2], R89 ;  /* 0x0000025908002986 */ /* 0x000fe2000c101524 */
[C---:B------:R-:W-:Y:S01]  /*82a0*/  ISETP.GT.AND P5, PT, R0.reuse, 0x9, P3 ;  /* 0x000000090000780c */ /* 0x040fe20001fa4270 */
[-C--:B------:R-:W-:Y:S01]  /*82b0*/  FMUL R97, R97, R154.reuse ;  /* 0x0000009a61617220 */ /* 0x080fe20000400000 */
[C---:B------:R-:W-:Y:S01]  /*82c0*/  ISETP.GT.AND P2, PT, R0.reuse, 0x8, P0 ;  /* 0x000000080000780c */ /* 0x040fe20000744270 */
[----:B------:R-:W-:Y:S01]  /*82d0*/  @P4 STG.E.U16 desc[UR36][R10.64], R90 ;  /* 0x0000005a0a004986 */ /* 0x000fe2000c101524 */
[----:B------:R-:W-:Y:S01]  /*82e0*/  ISETP.GT.AND P4, PT, R0, 0x8, P3 ;  /* 0x000000080000780c */ /* 0x000fe20001f84270 */
[----:B------:R-:W-:Y:S01]  /*82f0*/  FMUL R98, R98, R154 ;  /* 0x0000009a62627220 */ /* 0x000fe20000400000 */
[----:B------:R-:W-:Y:S01]  /*8300*/  F2FP.F16.F32.PACK_AB R92, RZ, R92 ;  /* 0x0000005cff5c723e */ /* 0x000fe200000000ff */
[----:B------:R-:W-:Y:S01]  /*8310*/  @P1 STG.E.U16 desc[UR36][R10.64+0x2], R91 ;  /* 0x0000025b0a001986 */ /* 0x000fe2000c101524 */
[----:B------:R-:W-:Y:S01]  /*8320*/  ISETP.GT.AND P1, PT, R0, 0x9, P0 ;  /* 0x000000090000780c */ /* 0x000fe20000724270 */
[-C--:B------:R-:W-:Y:S01]  /*8330*/  FMUL R99, R99, R154.reuse ;  /* 0x0000009a63637220 */ /* 0x080fe20000400000 */
[----:B------:R-:W-:Y:S01]  /*8340*/  F2FP.F16.F32.PACK_AB R93, RZ, R93 ;  /* 0x0000005dff5d723e */ /* 0x000fe200000000ff */
[----:B------:R-:W-:Y:S01]  /*8350*/  FMUL R100, R100, R154 ;  /* 0x0000009a64647220 */ /* 0x000fe20000400000 */
[----:B------:R-:W-:Y:S01]  /*8360*/  F2FP.F16.F32.PACK_AB R94, RZ, R94 ;  /* 0x0000005eff5e723e */ /* 0x000fe200000000ff */
[-C--:B------:R-:W-:Y:S01]  /*8370*/  FMUL R101, R101, R154.reuse ;  /* 0x0000009a65657220 */ /* 0x080fe20000400000 */
[----:B------:R-:W-:Y:S01]  /*8380*/  F2FP.F16.F32.PACK_AB R95, RZ, R95 ;  /* 0x0000005fff5f723e */ /* 0x000fe200000000ff */
[----:B------:R-:W-:Y:S01]  /*8390*/  FMUL R102, R102, R154 ;  /* 0x0000009a66667220 */ /* 0x000fe20000400000 */
[----:B------:R-:W-:Y:S01]  /*83a0*/  F2FP.F16.F32.PACK_AB R96, RZ, R96 ;  /* 0x00000060ff60723e */ /* 0x000fe200000000ff */
[----:B------:R-:W-:Y:S01]  /*83b0*/  @P4 STG.E.U16 desc[UR36][R8.64+0x10], R92 ;  /* 0x0000105c08004986 */ /* 0x000fe2000c101524 */
[C---:B------:R-:W-:Y:S01]  /*83c0*/  ISETP.GT.AND P4, PT, R0.reuse, 0x10, P3 ;  /* 0x000000100000780c */ /* 0x040fe20001f84270 */
[-C--:B------:R-:W-:Y:S01]  /*83d0*/  FMUL R103, R103, R154.reuse ;  /* 0x0000009a67677220 */ /* 0x080fe20000400000 */
[----:B------:R-:W-:Y:S01]  /*83e0*/  F2FP.F16.F32.PACK_AB R97, RZ, R97 ;  /* 0x00000061ff61723e */ /* 0x000fe200000000ff */
[----:B------:R-:W-:Y:S01]  /*83f0*/  @P5 STG.E.U16 desc[UR36][R8.64+0x12], R93 ;  /* 0x0000125d08005986 */ /* 0x000fe2000c101524 */
[----:B------:R-:W-:Y:S01]  /*8400*/  ISETP.GT.AND P5, PT, R0, 0x11, P0 ;  /* 0x000000110000780c */ /* 0x000fe200007a4270 */
        /* <DEDUP_REMOVED lines=74> */
[-C--:B------:R-:W-:Y:S01]  /*88b0*/  FMUL R125, R125, R154.reuse ;  /* 0x0000009a7d7d7220 */ /* 0x080fe20000400000 */
[----:B------:R-:W-:Y:S01]  /*88c0*/  F2FP.F16.F32.PACK_AB R119, RZ, R119 ;  /* 0x00000077ff77723e */ /* 0x000fe200000000ff */
[----:B------:R-:W-:Y:S01]  /*88d0*/  FMUL R126, R126, R154 ;  /* 0x0000009a7e7e7220 */ /* 0x000fe20000400000 */
[----:B------:R-:W-:Y:S01]  /*88e0*/  F2FP.F16.F32.PACK_AB R120, RZ, R120 ;  /* 0x00000078ff78723e */ /* 0x000fe200000000ff */
        /* <DEDUP_REMOVED lines=64> */
[----:B------:R-:W-:Y:S01]  /*8cf0*/  FMUL R145, R145, R154 ;  /* 0x0000009a91917220 */ /* 0x000fe20000400000 */
[----:B------:R-:W-:Y:S01]  /*8d00*/  F2FP.F16.F32.PACK_AB R139, RZ, R139 ;  /* 0x0000008bff8b723e */ /* 0x000fe200000000ff */
[----:B------:R-:W-:Y:S01]  /*8d10*/  IMAD.SHL.U32 R21, R4, 0x100, RZ ;  /* 0x0000010004157824 */ /* 0x000fe200078e00ff */
[----:B------:R-:W-:Y:S01]  /*8d20*/  F2FP.F16.F32.PACK_AB R140, RZ, R140 ;  /* 0x0000008cff8c723e */ /* 0x000fe200000000ff */
[----:B------:R-:W-:Y:S01]  /*8d30*/  @P1 STG.E.U16 desc[UR36][R8.64+0x90], R124 ;  /* 0x0000907c08001986 */ /* 0x000fe2000c101524 */
[----:B------:R-:W-:Y:S01]  /*8d40*/  ISETP.GT.AND P1, PT, R0, 0x50, P3 ;  /* 0x000000500000780c */ /* 0x000fe20001f24270 */
[-C--:B------:R-:W-:Y:S01]  /*8d50*/  FMUL R146, R146, R154.reuse ;  /* 0x0000009a92927220 */ /* 0x080fe20000400000 */
[----:B------:R-:W-:Y:S01]  /*8d60*/  F2FP.F16.F32.PACK_AB R141, RZ, R141 ;  /* 0x0000008dff8d723e */ /* 0x000fe200000000ff */
[----:B------:R-:W-:Y:S01]  /*8d70*/  @P2 STG.E.U16 desc[UR36][R8.64+0x92], R125 ;  /* 0x0000927d08002986 */ /* 0x000fe2000c101524 */
[C---:B------:R-:W-:Y:S01]  /*8d80*/  ISETP.GT.AND P2, PT, R0.reuse, 0x51, P3 ;  /* 0x000000510000780c */ /* 0x040fe20001f44270 */
[----:B------:R-:W-:Y:S01]  /*8d90*/  FMUL R147, R147, R154 ;  /* 0x0000009a93937220 */ /* 0x000fe20000400000 */
        /* <DEDUP_REMOVED lines=12> */
[----:B------:R-:W-:Y:S01]  /*8e60*/  SHF.L.U64.HI R15, R4, 0x8, R5 ;  /* 0x00000008040f7819 */ /* 0x000fe20000010205 */
[----:B------:R-:W-:Y:S01]  /*8e70*/  @P2 STG.E.U16 desc[UR36][R8.64+0xa2], R129 ;  /* 0x0000a28108002986 */ /* 0x000fe2000c101524 */
[C---:B------:R-:W-:Y:S01]  /*8e80*/  ISETP.GT.AND P2, PT, R0.reuse, 0x59, P3 ;  /* 0x000000590000780c */ /* 0x040fe20001f44270 */
        /* <DEDUP_REMOVED lines=56> */
[----:B------:R-:W-:Y:S01]  /*9210*/  FMUL R39, R39, R154 ;  /* 0x0000009a27277220 */ /* 0x000fe20000400000 */
[----:B------:R-:W-:Y:S01]  /*9220*/  F2FP.F16.F32.PACK_AB R33, RZ, R33 ;  /* 0x00000021ff21723e */ /* 0x000fe200000000ff */
[----:B------:R-:W-:Y:S01]  /*9230*/  @P2 STG.E.U16 desc[UR36][R10.64+0xd0], R142 ;  /* 0x0000d08e0a002986 */ /* 0x000fe2000c101524 */
[----:B------:R-:W-:Y:S01]  /*9240*/  F2FP.F16.F32.PACK_AB R34, RZ, R34 ;  /* 0x00000022ff22723e */ /* 0x000fe200000000ff */
[-C--:B------:R-:W-:Y:S01]  /*9250*/  FMUL R40, R40, R154.reuse ;  /* 0x0000009a28287220 */ /* 0x080fe20000400000 */
[----:B------:R-:W-:Y:S01]  /*9260*/  F2FP.F16.F32.PACK_AB R35, RZ, R35 ;  /* 0x00000023ff23723e */ /* 0x000fe200000000ff */
        /* <DEDUP_REMOVED lines=8> */
[----:B------:R-:W-:Y:S01]  /*92f0*/  @P1 IMAD.MOV.U32 R4, RZ, RZ, R8 ;  /* 0x000000ffff041224 */ /* 0x000fe200078e0008 */
[----:B------:R-:W-:Y:S01]  /*9300*/  @P1 MOV R5, R9 ;  /* 0x0000000900051202 */ /* 0x000fe20000000f00 */
[----:B------:R-:W-:Y:S01]  /*9310*/  FMUL R43, R43, R154 ;  /* 0x0000009a2b2b7220 */ /* 0x000fe20000400000 */
[----:B------:R-:W-:Y:S01]  /*9320*/  F2FP.F16.F32.PACK_AB R38, RZ, R38 ;  /* 0x00000026ff26723e */ /* 0x000fe200000000ff */
[----:B------:R-:W-:Y:S01]  /*9330*/  FMUL R44, R44, R154 ;  /* 0x0000009a2c2c7220 */ /* 0x000fe20000400000 */
[----:B------:R-:W-:Y:S01]  /*9340*/  F2FP.F16.F32.PACK_AB R39, RZ, R39 ;  /* 0x00000027ff27723e */ /* 0x000fe200000000ff */
[----:B------:R0:W-:Y:S01]  /*9350*/  @P1 STG.E.U16 desc[UR36][R4.64+0xe2], R145 ;  /* 0x0000e29104001986 */ /* 0x0001e2000c101524 */
[----:B------:R-:W-:Y:S01]  /*9360*/  IADD3 R12, P1, P2, R7, R8, R21 ;  /* 0x00000008070c7210 */ /* 0x000fe20007a3e015 */
[----:B------:R-:W-:Y:S01]  /*9370*/  FMUL R45, R45, R154 ;  /* 0x0000009a2d2d7220 */ /* 0x000fe20000400000 */
[----:B------:R-:W-:Y:S01]  /*9380*/  F2FP.F16.F32.PACK_AB R40, RZ, R40 ;  /* 0x00000028ff28723e */ /* 0x000fe200000000ff */
[-C--:B------:R-:W-:Y:S01]  /*9390*/  FMUL R46, R46, R154.reuse ;  /* 0x0000009a2e2e7220 */ /* 0x080fe20000400000 */
[----:B------:R-:W-:Y:S01]  /*93a0*/  IADD3.X R13, R6, R9, R15, P1, P2 ;  /* 0x00000009060d7210 */ /* 0x000fe20000fe440f */
[-C--:B------:R-:W-:Y:S01]  /*93b0*/  FMUL R47, R47, R154.reuse ;  /* 0x0000009a2f2f7220 */ /* 0x080fe20000400000 */
[C---:B------:R-:W-:Y:S01]  /*93c0*/  ISETP.GT.AND P1, PT, R3.reuse, 0x80, PT ;  /* 0x000000800300780c */ /* 0x040fe20003f24270 */
[-C--:B------:R-:W-:Y:S01]  /*93d0*/  FMUL R48, R48, R154.reuse ;  /* 0x0000009a30307220 */ /* 0x080fe20000400000 */
[----:B------:R-:W-:Y:S01]  /*93e0*/  ISETP.GT.AND P2, PT, R3, 0x88, PT ;  /* 0x000000880300780c */ /* 0x000fe20003f44270 */
[----:B------:R-:W-:Y:S01]  /*93f0*/  FMUL R49, R49, R154 ;  /* 0x0000009a31317220 */ /* 0x000fe20000400000 */
[----:B------:R-:W-:Y:S01]  /*9400*/  F2FP.F16.F32.PACK_AB R41, RZ, R41 ;  /* 0x00000029ff29723e */ /* 0x000fe200000000ff */
[----:B0-----:R-:W-:Y:S01]  /*9410*/  @P5 IMAD.MOV.U32 R4, RZ, RZ, R10 ;  /* 0x000000ffff045224 */ /* 0x001fe200078e000a */
[----:B------:R-:W-:Y:S01]  /*9420*/  F2FP.F16.F32.PACK_AB R42, RZ, R42 ;  /* 0x0000002aff2a723e */ /* 0x000fe200000000ff */
[----:B------:R-:W-:Y:S01]  /*9430*/  @P5 IMAD.MOV.U32 R5, RZ, RZ, R11 ;  /* 0x000000ffff055224 */ /* 0x000fe200078e000b */
[----:B------:R-:W-:Y:S01]  /*9440*/  F2FP.F16.F32.PACK_AB R43, RZ, R43 ;  /* 0x0000002bff2b723e */ /* 0x000fe200000000ff */
[----:B------:R-:W-:Y:S01]  /*9450*/  FMUL R50, R50, R154 ;  /* 0x0000009a32327220 */ /* 0x000fe20000400000 */
[----:B------:R-:W-:Y:S01]  /*9460*/  F2FP.F16.F32.PACK_AB R44, RZ, R44 ;  /* 0x0000002cff2c723e */ /* 0x000fe200000000ff */
[-C--:B------:R-:W-:Y:S01]  /*9470*/  FMUL R51, R51, R154.reuse ;  /* 0x0000009a33337220 */ /* 0x080fe20000400000 */
[----:B------:R0:W-:Y:S01]  /*9480*/  @P5 STG.E.U16 desc[UR36][R4.64+0xe0], R146 ;  /* 0x0000e09204005986 */ /* 0x0001e2000c101524 */
[----:B------:R-:W-:Y:S01]  /*9490*/  ISETP.GT.AND P5, PT, R0, 0x78, P3 ;  /* 0x000000780000780c */ /* 0x000fe20001fa4270 */
[-C--:B------:R-:W-:Y:S01]  /*94a0*/  FMUL R52, R52, R154.reuse ;  /* 0x0000009a34347220 */ /* 0x080fe20000400000 */
[C---:B------:R-:W-:Y:S01]  /*94b0*/  ISETP.GT.AND P3, PT, R0.reuse, 0x79, P3 ;  /* 0x000000790000780c */ /* 0x040fe20001f64270 */
[----:B------:R-:W-:Y:S01]  /*94c0*/  @P4 STG.E.U16 desc[UR36][R10.64+0xe2], R147 ;  /* 0x0000e2930a004986 */ /* 0x000fe2000c101524 */
[C---:B------:R-:W-:Y:S01]  /*94d0*/  ISETP.GT.AND P4, PT, R0.reuse, 0x78, P0 ;  /* 0x000000780000780c */ /* 0x040fe20000784270 */
[-C--:B------:R-:W-:Y:S01]  /*94e0*/  FMUL R53, R53, R154.reuse ;  /* 0x0000009a35357220 */ /* 0x080fe20000400000 */
[----:B------:R-:W-:Y:S01]  /*94f0*/  ISETP.GT.AND P0, PT, R0, 0x79, P0 ;  /* 0x000000790000780c */ /* 0x000fe20000704270 */
[-C--:B------:R-:W-:Y:S01]  /*9500*/  FMUL R54, R54, R154.reuse ;  /* 0x0000009a36367220 */ /* 0x080fe20000400000 */
[----:B------:R-:W-:Y:S01]  /*9510*/  F2FP.F16.F32.PACK_AB R45, RZ, R45 ;  /* 0x0000002dff2d723e */ /* 0x000fe200000000ff */
[----:B------:R-:W-:Y:S01]  /*9520*/  FMUL R55, R55, R154 ;  /* 0x0000009a37377220 */ /* 0x000fe20000400000 */
[----:B------:R-:W-:Y:S01]  /*9530*/  F2FP.F16.F32.PACK_AB R46, RZ, R46 ;  /* 0x0000002eff2e723e */ /* 0x000fe200000000ff */
[----:B------:R-:W-:Y:S01]  /*9540*/  FMUL R56, R56, R154 ;  /* 0x0000009a38387220 */ /* 0x000fe20000400000 */
[----:B------:R-:W-:Y:S01]  /*9550*/  F2FP.F16.F32.PACK_AB R47, RZ, R47 ;  /* 0x0000002fff2f723e */ /* 0x000fe200000000ff */
[----:B------:R-:W-:Y:S01]  /*9560*/  @P5 STG.E.U16 desc[UR36][R8.64+0xf0], R148 ;  /* 0x0000f09408005986 */ /* 0x000fe2000c101524 */
[----:B0-----:R-:W-:Y:S01]  /*9570*/  IADD3 R4, P5, R21, R8, RZ ;  /* 0x0000000815047210 */ /* 0x001fe20007fbe0ff */
[----:B------:R-:W-:Y:S01]  /*9580*/  FMUL R57, R57, R154 ;  /* 0x0000009a39397220 */ /* 0x000fe20000400000 */
[----:B------:R-:W-:Y:S01]  /*9590*/  F2FP.F16.F32.PACK_AB R48, RZ, R48 ;  /* 0x00000030ff30723e */ /* 0x000fe200000000ff */
[----:B------:R0:W-:Y:S01]  /*95a0*/  @P3 STG.E.U16 desc[UR36][R8.64+0xf2], R149 ;  /* 0x0000f29508003986 */ /* 0x0001e2000c101524 */
[C---:B------:R-:W-:Y:S01]  /*95b0*/  ISETP.GT.AND P3, PT, R0.reuse, RZ, P1 ;  /* 0x000000ff0000720c */ /* 0x040fe20000f64270 */
[----:B------:R-:W-:Y:S01]  /*95c0*/  IMAD.X R5, R15, 0x1, R9, P5 ;  /* 0x000000010f057824 */ /* 0x000fe200028e0609 */
[C---:B------:R-:W-:Y:S01]  /*95d0*/  ISETP.GT.AND P5, PT, R0.reuse, RZ, P2 ;  /* 0x000000ff0000720c */ /* 0x040fe200017a4270 */
        /* <DEDUP_REMOVED lines=14> */
[----:B------:R-:W-:Y:S01]  /*96c0*/  @P4 STG.E.U16 desc[UR36][R4.64+0x2], R25 ;  /* 0x0000021904004986 */ /* 0x000fe2000c101524 */
[----:B------:R-:W-:Y:S01]  /*96d0*/  IADD3 R14, P4, R7, R4, RZ ;  /* 0x00000004070e7210 */ /* 0x000fe20007f9e0ff */
[--C-:B------:R-:W-:Y:S01]  /*96e0*/  IMAD.X R9, R6, 0x1, R5.reuse, P3 ;  /* 0x0000000106097824 */ /* 0x100fe200018e0605 */
[----:B------:R-:W-:Y:S01]  /*96f0*/  ISETP.GT.AND P3, PT, R0, 0x9, P2 ;  /* 0x000000090000780c */ /* 0x000fe20001764270 */
[-C--:B------:R-:W-:Y:S01]  /*9700*/  FMUL R62, R62, R154.reuse ;  /* 0x0000009a3e3e7220 */ /* 0x080fe20000400000 */
[----:B------:R-:W-:Y:S01]  /*9710*/  F2FP.F16.F32.PACK_AB R53, RZ, R53 ;  /* 0x00000035ff35723e */ /* 0x000fe200000000ff */
[----:B------:R-:W-:Y:S01]  /*9720*/  IMAD.X R15, R6, 0x1, R5, P4 ;  /* 0x00000001060f7824 */ /* 0x000fe200020e0605 */
[----:B------:R-:W-:Y:S01]  /*9730*/  ISETP.GT.AND P4, PT, R0, 0x8, P1 ;  /* 0x000000080000780c */ /* 0x000fe20000f84270 */
[----:B------:R-:W-:Y:S01]  /*9740*/  FMUL R63, R63, R154 ;  /* 0x0000009a3f3f7220 */ /* 0x000fe20000400000 */
[----:B------:R-:W-:Y:S01]  /*9750*/  F2FP.F16.F32.PACK_AB R54, RZ, R54 ;  /* 0x00000036ff36723e */ /* 0x000fe200000000ff */
[-C--:B------:R-:W-:Y:S01]  /*9760*/  FMUL R64, R64, R154.reuse ;  /* 0x0000009a40407220 */ /* 0x080fe20000400000 */
        /* <DEDUP_REMOVED lines=9> */
[----:B------:R-:W-:Y:S01]  /*9800*/  @P4 STG.E.U16 desc[UR36][R4.64+0x10], R28 ;  /* 0x0000101c04004986 */ /* 0x000fe2000c101524 */
[----:B------:R-:W-:Y:S01]  /*9810*/  ISETP.GT.AND P4, PT, R0, 0x10, P1 ;  /* 0x000000100000780c */ /* 0x000fe20000f84270 */
[-C--:B------:R-:W-:Y:S01]  /*9820*/  FMUL R68, R68, R154.reuse ;  /* 0x0000009a44447220 */ /* 0x080fe20000400000 */
[----:B------:R-:W-:Y:S01]  /*9830*/  F2FP.F16.F32.PACK_AB R57, RZ, R57 ;  /* 0x00000039ff39723e */ /* 0x000fe200000000ff */
[-C--:B------:R-:W-:Y:S01]  /*9840*/  FMUL R69, R69, R154.reuse ;  /* 0x0000009a45457220 */ /* 0x080fe20000400000 */
        /* <DEDUP_REMOVED lines=18> */
[--C-:B------:R-:W-:Y:S01]  /*9970*/  @P0 IMAD.MOV.U32 R6, RZ, RZ, R12.reuse ;  /* 0x000000ffff060224 */ /* 0x100fe200078e000c */
[----:B------:R-:W-:Y:S01]  /*9980*/  @P0 MOV R7, R13 ;  /* 0x0000000d00070202 */ /* 0x000fe20000000f00 */
[----:B------:R-:W-:Y:S01]  /*9990*/  FMUL R74, R74, R154 ;  /* 0x0000009a4a4a7220 */ /* 0x000fe20000400000 */
[----:B------:R-:W-:Y:S01]  /*99a0*/  F2FP.F16.F32.PACK_AB R62, RZ, R62 ;  /* 0x0000003eff3e723e */ /* 0x000fe200000000ff */
[-C--:B------:R-:W-:Y:S01]  /*99b0*/  FMUL R75, R75, R154.reuse ;  /* 0x0000009a4b4b7220 */ /* 0x080fe20000400000 */
[----:B------:R-:W-:Y:S01]  /*99c0*/  F2FP.F16.F32.PACK_AB R63, RZ, R63 ;  /* 0x0000003fff3f723e */ /* 0x000fe200000000ff */
[----:B------:R0:W-:Y:S01]  /*99d0*/  @P0 STG.E.U16 desc[UR36][R6.64+0x20], R34 ;  /* 0x0000202206000986 */ /* 0x0001e2000c101524 */
        /* <DEDUP_REMOVED lines=11> */
[--C-:B0-----:R-:W-:Y:S01]  /*9a90*/  @P3 IMAD.MOV.U32 R6, RZ, RZ, R12.reuse ;  /* 0x000000ffff063224 */ /* 0x101fe200078e000c */
[----:B------:R-:W-:Y:S01]  /*9aa0*/  F2FP.F16.F32.PACK_AB R69, RZ, R69 ;  /* 0x00000045ff45723e */ /* 0x000fe200000000ff */
[--C-:B------:R-:W-:Y:S01]  /*9ab0*/  @P3 IMAD.MOV.U32 R7, RZ, RZ, R13.reuse ;  /* 0x000000ffff073224 */ /* 0x100fe200078e000d */
[----:B------:R-:W-:Y:S01]  /*9ac0*/  F2FP.F16.F32.PACK_AB R70, RZ, R70 ;  /* 0x00000046ff46723e */ /* 0x000fe200000000ff */
[-C--:B------:R-:W-:Y:S01]  /*9ad0*/  FMUL R81, R81, R154.reuse ;  /* 0x0000009a51517220 */ /* 0x080fe20000400000 */
[----:B------:R-:W-:Y:S01]  /*9ae0*/  F2FP.F16.F32.PACK_AB R71, RZ, R71 ;  /* 0x00000047ff47723e */ /* 0x000fe200000000ff */
[-C--:B------:R-:W-:Y:S01]  /*9af0*/  FMUL R82, R82, R154.reuse ;  /* 0x0000009a52527220 */ /* 0x080fe20000400000 */
[----:B------:R0:W-:Y:S01]  /*9b00*/  @P3 STG.E.U16 desc[UR36][R6.64+0x22], R35 ;  /* 0x0000222306003986 */ /* 0x0001e2000c101524 */
        /* <DEDUP_REMOVED lines=11> */
[----:B0-----:R-:W-:Y:S01]  /*9bc0*/  @P0 IMAD.MOV.U32 R6, RZ, RZ, R12 ;  /* 0x000000ffff060224 */ /* 0x001fe200078e000c */
[----:B------:R-:W-:Y:S01]  /*9bd0*/  F2FP.F16.F32.PACK_AB R75, RZ, R75 ;  /* 0x0000004bff4b723e */ /* 0x000fe200000000ff */
[----:B------:R-:W-:Y:S01]  /*9be0*/  @P0 IMAD.MOV.U32 R7, RZ, RZ, R13 ;  /* 0x000000ffff070224 */ /* 0x000fe200078e000d */
[----:B------:R-:W-:Y:S01]  /*9bf0*/  F2FP.F16.F32.PACK_AB R76, RZ, R76 ;  /* 0x0000004cff4c723e */ /* 0x000fe200000000ff */
[-C--:B------:R-:W-:Y:S01]  /*9c00*/  FMUL R86, R86, R154.reuse ;  /* 0x0000009a56567220 */ /* 0x080fe20000400000 */
[----:B------:R-:W-:Y:S01]  /*9c10*/  F2FP.F16.F32.PACK_AB R77, RZ, R77 ;  /* 0x0000004dff4d723e */ /* 0x000fe200000000ff */
[----:B------:R-:W-:Y:S01]  /*9c20*/  FMUL R87, R87, R154 ;  /* 0x0000009a57577220 */ /* 0x000fe20000400000 */
[----:B------:R0:W-:Y:S01]  /*9c30*/  @P0 STG.E.U16 desc[UR36][R6.64+0x30], R38 ;  /* 0x0000302606000986 */ /* 0x0001e2000c101524 */
[----:B------:R-:W-:-:S02]  /*9c40*/  ISETP.GT.AND P0, PT, R0, 0x20, P2 ;  /* 0x000000200000780c */ /* 0x000fc40001704270 */
[----:B------:R-:W-:Y:S02]  /*9c50*/  F2FP.F16.F32.PACK_AB R78, RZ, R78 ;  /* 0x0000004eff4e723e */ /* 0x000fe400000000ff */
[----:B------:R-:W-:Y:S02]  /*9c60*/  F2FP.F16.F32.PACK_AB R79, RZ, R79 ;  /* 0x0000004fff4f723e */ /* 0x000fe400000000ff */
[----:B------:R-:W-:Y:S02]  /*9c70*/  F2FP.F16.F32.PACK_AB R80, RZ, R80 ;  /* 0x00000050ff50723e */ /* 0x000fe400000000ff */
[----:B------:R-:W-:Y:S02]  /*9c80*/  F2FP.F16.F32.PACK_AB R81, RZ, R81 ;  /* 0x00000051ff51723e */ /* 0x000fe400000000ff */
[----:B------:R-:W-:Y:S01]  /*9c90*/  F2FP.F16.F32.PACK_AB R82, RZ, R82 ;  /* 0x00000052ff52723e */ /* 0x000fe200000000ff */
[----:B0-----:R-:W-:Y:S01]  /*9ca0*/  @P3 IMAD.MOV.U32 R6, RZ, RZ, R12 ;  /* 0x000000ffff063224 */ /* 0x001fe200078e000c */
[----:B------:R-:W-:Y:S01]  /*9cb0*/  F2FP.F16.F32.PACK_AB R83, RZ, R83 ;  /* 0x00000053ff53723e */ /* 0x000fe200000000ff */
[----:B------:R-:W-:Y:S01]  /*9cc0*/  @P3 IMAD.MOV.U32 R7, RZ, RZ, R13 ;  /* 0x000000ffff073224 */ /* 0x000fe200078e000d */
[----:B------:R-:W-:-:S02]  /*9cd0*/  F2FP.F16.F32.PACK_AB R84, RZ, R84 ;  /* 0x00000054ff54723e */ /* 0x000fc400000000ff */
[----:B------:R-:W-:Y:S02]  /*9ce0*/  F2FP.F16.F32.PACK_AB R85, RZ, R85 ;  /* 0x00000055ff55723e */ /* 0x000fe400000000ff */
[----:B------:R0:W-:Y:S01]  /*9cf0*/  @P3 STG.E.U16 desc[UR36][R6.64+0x32], R39 ;  /* 0x0000322706003986 */ /* 0x0001e2000c101524 */
[C---:B------:R-:W-:Y:S02]  /*9d00*/  ISETP.GT.AND P3, PT, R0.reuse, 0x21, P2 ;  /* 0x000000210000780c */ /* 0x040fe40001764270 */
[----:B------:R-:W-:Y:S01]  /*9d10*/  F2FP.F16.F32.PACK_AB R86, RZ, R86 ;  /* 0x00000056ff56723e */ /* 0x000fe200000000ff */
[----:B------:R-:W-:Y:S01]  /*9d20*/  @P4 STG.E.U16 desc[UR36][R4.64+0x40], R40 ;  /* 0x0000402804004986 */ /* 0x000fe2000c101524 */
[C---:B------:R-:W-:Y:S02]  /*9d30*/  ISETP.GT.AND P4, PT, R0.reuse, 0x28, P1 ;  /* 0x000000280000780c */ /* 0x040fe40000f84270 */
[----:B------:R-:W-:Y:S01]  /*9d40*/  F2FP.F16.F32.PACK_AB R87, RZ, R87 ;  /* 0x00000057ff57723e */ /* 0x000fe200000000ff */
[----:B------:R-:W-:Y:S01]  /*9d50*/  @P5 STG.E.U16 desc[UR36][R4.64+0x42], R41 ;  /* 0x0000422904005986 */ /* 0x000fe2000c101524 */
[----:B------:R-:W-:-:S02]  /*9d60*/  ISETP.GT.AND P5, PT, R0, 0x29, P1 ;  /* 0x000000290000780c */ /* 0x000fc40000fa4270 */
[----:B0-----:R-:W-:Y:S01]  /*9d70*/  @P0 MOV R6, R12 ;  /* 0x0000000c00060202 */ /* 0x001fe20000000f00 */
[----:B------:R-:W-:-:S05]  /*9d80*/  @P0 IMAD.MOV.U32 R7, RZ, RZ, R13 ;  /* 0x000000ffff070224 */ /* 0x000fca00078e000d */
[----:B------:R0:W-:Y:S01]  /*9d90*/  @P0 STG.E.U16 desc[UR36][R6.64+0x40], R42 ;  /* 0x0000402a06000986 */ /* 0x0001e2000c101524 */
[----:B------:R-:W-:Y:S01]  /*9da0*/  ISETP.GT.AND P0, PT, R0, 0x28, P2 ;  /* 0x000000280000780c */ /* 0x000fe20001704270 */
[----:B0-----:R-:W-:Y:S02]  /*9db0*/  @P3 IMAD.MOV.U32 R6, RZ, RZ, R12 ;  /* 0x000000ffff063224 */ /* 0x001fe400078e000c */
[----:B------:R-:W-:-:S05]  /*9dc0*/  @P3 IMAD.MOV.U32 R7, RZ, RZ, R13 ;  /* 0x000000ffff073224 */ /* 0x000fca00078e000d */
[----:B------:R0:W-:Y:S01]  /*9dd0*/  @P3 STG.E.U16 desc[UR36][R6.64+0x42], R43 ;  /* 0x0000422b06003986 */ /* 0x0001e2000c101524 */
[----:B------:R-:W-:-:S03]  /*9de0*/  ISETP.GT.AND P3, PT, R0, 0x29, P2 ;  /* 0x000000290000780c */ /* 0x000fc60001764270 */
[----:B------:R-:W-:Y:S01]  /*9df0*/  @P4 STG.E.U16 desc[UR36][R4.64+0x50], R44 ;  /* 0x0000502c04004986 */ /* 0x000fe2000c101524 */
[----:B------:R-:W-:-:S03]  /*9e00*/  ISETP.GT.AND P4, PT, R0, 0x30, P1 ;  /* 0x000000300000780c */ /* 0x000fc60000f84270 */
[----:B------:R-:W-:Y:S01]  /*9e10*/  @P5 STG.E.U16 desc[UR36][R4.64+0x52], R45 ;  /* 0x0000522d04005986 */ /* 0x000fe2000c101524 */
[----:B------:R-:W-:Y:S01]  /*9e20*/  ISETP.GT.AND P5, PT, R0, 0x31, P1 ;  /* 0x000000310000780c */ /* 0x000fe20000fa4270 */
[----:B0-----:R-:W-:Y:S02]  /*9e30*/  @P0 IMAD.MOV.U32 R6, RZ, RZ, R12 ;  /* 0x000000ffff060224 */ /* 0x001fe400078e000c */
[----:B------:R-:W-:-:S05]  /*9e40*/  @P0 IMAD.MOV.U32 R7, RZ, RZ, R13 ;  /* 0x000000ffff070224 */ /* 0x000fca00078e000d */
[----:B------:R0:W-:Y:S01]  /*9e50*/  @P0 STG.E.U16 desc[UR36][R6.64+0x50], R46 ;  /* 0x0000502e06000986 */ /* 0x0001e2000c101524 */
[----:B------:R-:W-:Y:S01]  /*9e60*/  ISETP.GT.AND P0, PT, R0, 0x30, P2 ;  /* 0x000000300000780c */ /* 0x000fe20001704270 */
[----:B0-----:R-:W-:Y:S01]  /*9e70*/  @P3 IMAD.MOV.U32 R6, RZ, RZ, R12 ;  /* 0x000000ffff063224 */ /* 0x001fe200078e000c */
[----:B------:R-:W-:-:S05]  /*9e80*/  @P3 MOV R7, R13 ;  /* 0x0000000d00073202 */ /* 0x000fca0000000f00 */
        /* <DEDUP_REMOVED lines=21> */
[----:B------:R-:W-:Y:S02]  /*9fe0*/  ISETP.GT.AND P0, PT, R0, 0x40, P2 ;  /* 0x000000400000780c */ /* 0x000fe40001704270 */
[----:B0-----:R-:W-:Y:S01]  /*9ff0*/  @P3 MOV R6, R12 ;  /* 0x0000000c00063202 */ /* 0x001fe20000000f00 */
        /* <DEDUP_REMOVED lines=19> */
[----:B0-----:R-:W-:Y:S01]  /*a130*/  @P0 IMAD.MOV.U32 R6, RZ, RZ, R12 ;  /* 0x000000ffff060224 */ /* 0x001fe200078e000c */
[----:B------:R-:W-:-:S05]  /*a140*/  @P0 MOV R7, R13 ;  /* 0x0000000d00070202 */ /* 0x000fca0000000f00 */
        /* <DEDUP_REMOVED lines=21> */
[----:B------:R-:W-:Y:S02]  /*a2a0*/  ISETP.GT.AND P5, PT, R0, 0x61, P1 ;  /* 0x000000610000780c */ /* 0x000fe40000fa4270 */
        /* <DEDUP_REMOVED lines=31> */
[C---:B------:R-:W-:Y:S02]  /*a4a0*/  ISETP.GT.AND P3, PT, R0.reuse, 0x78, P1 ;  /* 0x000000780000780c */ /* 0x040fe40000f64270 */
[C---:B------:R-:W-:Y:S01]  /*a4b0*/  ISETP.GT.AND P1, PT, R0.reuse, 0x79, P1 ;  /* 0x000000790000780c */ /* 0x040fe20000f24270 */
[----:B------:R-:W-:Y:S01]  /*a4c0*/  @P4 STG.E.U16 desc[UR36][R4.64+0xe0], R80 ;  /* 0x0000e05004004986 */ /* 0x000fe2000c101524 */
[----:B------:R-:W-:-:S03]  /*a4d0*/  ISETP.GT.AND P4, PT, R0, 0x71, P2 ;  /* 0x000000710000780c */ /* 0x000fc60001784270 */
[----:B------:R-:W-:Y:S01]  /*a4e0*/  @P5 STG.E.U16 desc[UR36][R4.64+0xe2], R81 ;  /* 0x0000e25104005986 */ /* 0x000fe2000c101524 */
[C---:B------:R-:W-:Y:S02]  /*a4f0*/  ISETP.GT.AND P5, PT, R0.reuse, 0x78, P2 ;  /* 0x000000780000780c */ /* 0x040fe400017a4270 */
[----:B------:R-:W-:Y:S01]  /*a500*/  ISETP.GT.AND P2, PT, R0, 0x79, P2 ;  /* 0x000000790000780c */ /* 0x000fe20001744270 */
[----:B0-----:R-:W-:Y:S02]  /*a510*/  @P0 IMAD.MOV.U32 R6, RZ, RZ, R12 ;  /* 0x000000ffff060224 */ /* 0x001fe400078e000c */
[----:B------:R-:W-:-:S05]  /*a520*/  @P0 IMAD.MOV.U32 R7, RZ, RZ, R13 ;  /* 0x000000ffff070224 */ /* 0x000fca00078e000d */
[----:B------:R0:W-:Y:S02]  /*a530*/  @P0 STG.E.U16 desc[UR36][R6.64+0xe0], R82 ;  /* 0x0000e05206000986 */ /* 0x0001e4000c101524 */
[----:B0-----:R-:W-:Y:S01]  /*a540*/  @P4 MOV R6, R12 ;  /* 0x0000000c00064202 */ /* 0x001fe20000000f00 */
[----:B------:R-:W-:-:S05]  /*a550*/  @P4 IMAD.MOV.U32 R7, RZ, RZ, R13 ;  /* 0x000000ffff074224 */ /* 0x000fca00078e000d */
[----:B------:R-:W-:Y:S04]  /*a560*/  @P4 STG.E.U16 desc[UR36][R6.64+0xe2], R83 ;  /* 0x0000e25306004986 */ /* 0x000fe8000c101524 */
[----:B------:R-:W-:Y:S04]  /*a570*/  @P3 STG.E.U16 desc[UR36][R4.64+0xf0], R84 ;  /* 0x0000f05404003986 */ /* 0x000fe8000c101524 */
[----:B------:R0:W-:Y:S02]  /*a580*/  @P1 STG.E.U16 desc[UR36][R4.64+0xf2], R85 ;  /* 0x0000f25504001986 */ /* 0x0001e4000c101524 */
[----:B0-----:R-:W-:-:S02]  /*a590*/  @P5 IMAD.MOV.U32 R4, RZ, RZ, R12 ;  /* 0x000000ffff045224 */ /* 0x001fc400078e000c */
[----:B------:R-:W-:-:S05]  /*a5a0*/  @P5 IMAD.MOV.U32 R5, RZ, RZ, R13 ;  /* 0x000000ffff055224 */ /* 0x000fca00078e000d */
[----:B------:R0:W-:Y:S04]  /*a5b0*/  @P5 STG.E.U16 desc[UR36][R4.64+0xf0], R86 ;  /* 0x0000f05604005986 */ /* 0x0001e8000c101524 */
[----:B------:R0:W-:Y:S02]  /*a5c0*/  @P2 STG.E.U16 desc[UR36][R12.64+0xf2], R87 ;  /* 0x0000f2570c002986 */ /* 0x0001e4000c101524 */
.L_x_280:
[----:B------:R-:W-:Y:S05]  /*a5d0*/  BSYNC B0 ;  /* 0x0000000000007941 */ /* 0x000fea0003800000 */
.L_x_28:
[----:B------:R-:W-:Y:S01]  /*a5e0*/  ULDC UR4, c[0x0][0xc] ;  /* 0x0000030000047ab9 */ /* 0x000fe20000000800 */
[----:B------:R-:W-:Y:S01]  /*a5f0*/  ULDC UR5, c[0x0][0x10] ;  /* 0x0000040000057ab9 */ /* 0x000fe20000000800 */
[----:B0-----:R-:W0:Y:S01]  /*a600*/  LDC R3, c[0x0][0x14] ;  /* 0x00000500ff037b82 */ /* 0x001e220000000800 */
[----:B------:R-:W-:Y:S01]  /*a610*/  UIMAD.WIDE.U32 UR4, UR4, UR5, URZ ;  /* 0x00000005040472a5 */ /* 0x000fe2000f8e003f */
[----:B------:R-:W-:Y:S01]  /*a620*/  PRMT R0, RZ, 0x7610, R0 ;  /* 0x00007610ff007816 */ /* 0x000fe20000000000 */
[----:B------:R-:W-:Y:S02]  /*a630*/  IMAD.MOV.U32 R153, RZ, RZ, -0x1 ;  /* 0xffffffffff997424 */ /* 0x000fe400078e00ff */
[----:B------:R-:W-:Y:S02]  /*a640*/  IMAD.MOV.U32 R23, RZ, RZ, -0x1 ;  /* 0xffffffffff177424 */ /* 0x000fe400078e00ff */
[----:B0-----:R-:W-:-:S04]  /*a650*/  IMAD.WIDE.U32 R16, R3, UR4, R16 ;  /* 0x0000000403107c25 */ /* 0x001fc8000f8e0010 */
[----:B------:R-:W-:Y:S01]  /*a660*/  IMAD R3, R3, UR5, RZ ;  /* 0x0000000503037c24 */ /* 0x000fe2000f8e02ff */
[----:B------:R-:W-:Y:S02]  /*a670*/  ULDC.64 UR4, c[0x0][0x650] ;  /* 0x0001940000047ab9 */ /* 0x000fe40000000a00 */
[----:B------:R-:W-:Y:S01]  /*a680*/  ISETP.GE.U32.AND P0, PT, R16, UR4, PT ;  /* 0x0000000410007c0c */ /* 0x000fe2000bf06070 */
[----:B------:R-:W-:-:S05]  /*a690*/  IMAD.IADD R17, R17, 0x1, R3 ;  /* 0x0000000111117824 */ /* 0x000fca00078e0203 */
[----:B------:R-:W-:-:S13]  /*a6a0*/  ISETP.GE.U32.AND.EX P0, PT, R17, UR5, PT, P0 ;  /* 0x0000000511007c0c */ /* 0x000fda000bf06100 */
[----:B------:R-:W-:Y:S05]  /*a6b0*/  @P0 BRA `(.L_x_281) ;  /* 0x0000000400640947 */ /* 0x000fea0003800000 */
[----:B------:R-:W0:Y:S01]  /*a6c0*/  S2R R12, SR_CTAID.X ;  /* 0x00000000000c7919 */ /* 0x000e220000002500 */
[----:B-12---:R-:W1:Y:S01]  /*a6d0*/  LDC.64 R10, c[0x0][0x628] ;  /* 0x00018a00ff0a7b82 */ /* 0x006e620000000a00 */
[----:B------:R-:W-:Y:S01]  /*a6e0*/  ULDC UR4, c[0x0][0x150] ;  /* 0x0000540000047ab9 */ /* 0x000fe20000000800 */
[----:B------:R-:W-:Y:S01]  /*a6f0*/  MOV R8, R16 ;  /* 0x0000001000087202 */ /* 0x000fe20000000f00 */
[----:B------:R-:W2:Y:S01]  /*a700*/  S2R R24, SR_CTAID.Y ;  /* 0x0000000000187919 */ /* 0x000ea20000002600 */
[----:B------:R-:W-:-:S04]  /*a710*/  IMAD.MOV.U32 R9, RZ, RZ, R17 ;  /* 0x000000ffff097224 */ /* 0x000fc800078e0011 */
[----:B------:R-:W2:Y:S08]  /*a720*/  LDC R21, c[0x0][0x144] ;  /* 0x00005100ff157b82 */ /* 0x000eb00000000800 */
[----:B------:R-:W2:Y:S08]  /*a730*/  LDC R0, c[0x0][0x630] ;  /* 0x00018c00ff007b82 */ /* 0x000eb00000000800 */
[----:B------:R-:W2:Y:S01]  /*a740*/  LDC.64 R14, c[0x0][0x620] ;  /* 0x00018800ff0e7b82 */ /* 0x000ea20000000a00 */
[----:B-1----:R-:W-:-:S04]  /*a750*/  ISETP.NE.U32.AND P0, PT, R10, RZ, PT ;  /* 0x000000ff0a00720c */ /* 0x002fc80003f05070 */
[----:B------:R-:W-:Y:S02]  /*a760*/  ISETP.NE.AND.EX P0, PT, R11, RZ, PT, P0 ;  /* 0x000000ff0b00720c */ /* 0x000fe40003f05300 */
[----:B0-----:R-:W-:-:S05]  /*a770*/  I2FP.F32.U32 R3, R12 ;  /* 0x0000000c00037245 */ /* 0x001fca0000201000 */
[----:B------:R-:W-:-:S04]  /*a780*/  FMUL R3, R3, UR4 ;  /* 0x0000000403037c20 */ /* 0x000fc80008400000 */
[----:B------:R0:W1:Y:S02]  /*a790*/  F2I.U32.TRUNC.NTZ R20, R3 ;  /* 0x0000000300147305 */ /* 0x000064000020f000 */
[----:B------:R-:W-:Y:S05]  /*a7a0*/  @!P0 BRA `(.L_x_282) ;  /* 0x0000000000288947 */ /* 0x000fea0003800000 */
[----:B0-----:R-:W0:Y:S02]  /*a7b0*/  LDC R3, c[0x0][0x634] ;  /* 0x00018d00ff037b82 */ /* 0x001e240000000800 */
[----:B0-----:R-:W-:-:S05]  /*a7c0*/  IADD3 R3, P0, R16, R3, RZ ;  /* 0x0000000310037210 */ /* 0x001fca0007f1e0ff */
[----:B------:R-:W-:-:S04]  /*a7d0*/  IMAD.X R13, RZ, RZ, R17, P0 ;  /* 0x000000ffff0d7224 */ /* 0x000fc800000e0611 */
[----:B------:R-:W-:-:S04]  /*a7e0*/  IMAD.WIDE.U32 R4, R13, R10, RZ ;  /* 0x0000000a0d047225 */ /* 0x000fc800078e00ff */
[----:B------:R-:W-:-:S04]  /*a7f0*/  IMAD.WIDE.U32 R6, P0, R3, R11, R4 ;  /* 0x0000000b03067225 */ /* 0x000fc80007800004 */
[----:B------:R-:W-:-:S04]  /*a800*/  IMAD.WIDE.U32 R4, R3, R10, RZ ;  /* 0x0000000a03047225 */ /* 0x000fc800078e00ff */
[----:B------:R-:W-:Y:S01]  /*a810*/  IMAD.X R9, RZ, RZ, RZ, P0 ;  /* 0x000000ffff097224 */ /* 0x000fe200000e06ff */
[----:B------:R-:W-:Y:S01]  /*a820*/  IADD3 RZ, P0, R5, R6, RZ ;  /* 0x0000000605ff7210 */ /* 0x000fe20007f1e0ff */
[----:B------:R-:W-:-:S04]  /*a830*/  IMAD.MOV.U32 R8, RZ, RZ, R7 ;  /* 0x000000ffff087224 */ /* 0x000fc800078e0007 */
[----:B------:R-:W-:-:S08]  /*a840*/  IMAD.WIDE.U32.X R8, R13, R11, R8, P0 ;  /* 0x0000000b0d087225 */ /* 0x000fd000000e0408 */
.L_x_282:
[----:B------:R-:W3:Y:S01]  /*a850*/  LDC.64 R28, c[0x0][0x640] ;  /* 0x00019000ff1c7b82 */ /* 0x000ee20000000a00 */
[-CC-:B--2---:R-:W-:Y:S01]  /*a860*/  SHF.R.U64 R23, R8, R0.reuse, R9.reuse ;  /* 0x0000000008177219 */ /* 0x184fe20000001209 */
[----:B-1----:R-:W-:Y:S01]  /*a870*/  IMAD.MOV R20, RZ, RZ, -R20 ;  /* 0x000000ffff147224 */ /* 0x002fe200078e0a14 */
[----:B------:R-:W-:Y:S01]  /*a880*/  SHF.R.U32.HI R0, RZ, R0, R9 ;  /* 0x00000000ff007219 */ /* 0x000fe20000011609 */
[----:B------:R-:W-:Y:S01]  /*a890*/  ULDC UR4, c[0x0][0x154] ;  /* 0x0000550000047ab9 */ /* 0x000fe20000000800 */
[----:B0-----:R-:W-:Y:S01]  /*a8a0*/  IADD3 R3, P0, RZ, -R23, RZ ;  /* 0x80000017ff037210 */ /* 0x001fe20007f1e0ff */
[----:B------:R-:W-:Y:S02]  /*a8b0*/  IMAD R21, R21, R20, R12 ;  /* 0x0000001415157224 */ /* 0x000fe400078e020c */
[----:B------:R-:W0:Y:S01]  /*a8c0*/  LDC R6, c[0x0][0x618] ;  /* 0x00018600ff067b82 */ /* 0x000e220000000800 */
[----:B------:R-:W-:Y:S02]  /*a8d0*/  IMAD.MOV.U32 R7, RZ, RZ, 0x1 ;  /* 0x00000001ff077424 */ /* 0x000fe400078e00ff */
[----:B------:R-:W-:-:S04]  /*a8e0*/  IMAD.X R5, RZ, RZ, ~R0, P0 ;  /* 0x000000ffff057224 */ /* 0x000fc800000e0e00 */
[-C--:B------:R-:W-:Y:S01]  /*a8f0*/  IMAD R0, R5, R14.reuse, RZ ;  /* 0x0000000e05007224 */ /* 0x080fe200078e02ff */
[----:B------:R-:W1:Y:S01]  /*a900*/  LDC R8, c[0x0][0x608] ;  /* 0x00018200ff087b82 */ /* 0x000e620000000800 */
[----:B------:R-:W-:-:S04]  /*a910*/  IMAD.WIDE.U32 R4, R3, R14, R16 ;  /* 0x0000000e03047225 */ /* 0x000fc800078e0010 */
[----:B------:R-:W-:Y:S01]  /*a920*/  IMAD R3, R3, R15, R0 ;  /* 0x0000000f03037224 */ /* 0x000fe200078e0200 */
[----:B------:R-:W-:Y:S02]  /*a930*/  I2FP.F32.U32 R0, R24 ;  /* 0x0000001800007245 */ /* 0x000fe40000201000 */
[----:B------:R-:W2:Y:S01]  /*a940*/  LDC R26, c[0x0][0x658] ;  /* 0x00019600ff1a7b82 */ /* 0x000ea20000000800 */
[----:B---3--:R-:W-:Y:S02]  /*a950*/  ISETP.NE.U32.AND P0, PT, R28, RZ, PT ;  /* 0x000000ff1c00720c */ /* 0x008fe40003f05070 */
[----:B------:R-:W-:Y:S01]  /*a960*/  IADD3 R3, R5, R3, RZ ;  /* 0x0000000305037210 */ /* 0x000fe20007ffe0ff */
[----:B------:R-:W-:Y:S01]  /*a970*/  FMUL R0, R0, UR4 ;  /* 0x0000000400007c20 */ /* 0x000fe20008400000 */
[----:B------:R-:W-:Y:S01]  /*a980*/  ISETP.NE.AND.EX P0, PT, R29, RZ, PT, P0 ;  /* 0x000000ff1d00720c */ /* 0x000fe20003f05300 */
[----:B------:R-:W-:Y:S02]  /*a990*/  IMAD.MOV.U32 R5, RZ, RZ, -0x1 ;  /* 0xffffffffff057424 */ /* 0x000fe400078e00ff */
[----:B------:R-:W3:Y:S01]  /*a9a0*/  LDC R15, c[0x0][0x148] ;  /* 0x00005200ff0f7b82 */ /* 0x000ee20000000800 */
[-CC-:B0-----:R-:W-:Y:S01]  /*a9b0*/  SHF.R.U64 R12, R4, R6.reuse, R3.reuse ;  /* 0x00000006040c7219 */ /* 0x181fe20000001203 */
[----:B------:R0:W0:Y:S01]  /*a9c0*/  F2I.U32.TRUNC.NTZ R13, R0 ;  /* 0x00000000000d7305 */ /* 0x000022000020f000 */
[----:B------:R-:W-:-:S05]  /*a9d0*/  SHF.R.U32.HI R3, RZ, R6, R3 ;  /* 0x00000006ff037219 */ /* 0x000fca0000011603 */
[----:B------:R-:W0:Y:S01]  /*a9e0*/  LDC R20, c[0x0][0x600] ;  /* 0x00018000ff147b82 */ /* 0x000e220000000800 */
[-CC-:B-1----:R-:W-:Y:S02]  /*a9f0*/  SHF.R.U64 R10, R12, R8.reuse, R3.reuse ;  /* 0x000000080c0a7219 */ /* 0x182fe40000001203 */
[----:B------:R-:W-:-:S05]  /*aa00*/  SHF.R.U32.HI R3, RZ, R8, R3 ;  /* 0x00000008ff037219 */ /* 0x000fca0000011603 */
[----:B------:R-:W1:Y:S01]  /*aa10*/  LDC R27, c[0x0][0x648] ;  /* 0x00019200ff1b7b82 */ /* 0x000e620000000800 */
[-C--:B--2---:R-:W-:Y:S02]  /*aa20*/  SHF.L.U32 R4, R5, R26.reuse, RZ ;  /* 0x0000001a05047219 */ /* 0x084fe400000006ff */
[--C-:B------:R-:W-:Y:S02]  /*aa30*/  SHF.R.U64 R14, R10, R26, R3.reuse ;  /* 0x0000001a0a0e7219 */ /* 0x100fe40000001203 */
[----:B------:R-:W-:Y:S02]  /*aa40*/  LOP3.LUT R25, RZ, R4, RZ, 0x33, !PT ;  /* 0x00000004ff197212 */ /* 0x000fe400078e33ff */
[-C--:B------:R-:W-:Y:S01]  /*aa50*/  SHF.R.U32.HI R5, RZ, R26.reuse, R3 ;  /* 0x0000001aff057219 */ /* 0x080fe20000011603 */
[----:B------:R-:W2:Y:S01]  /*aa60*/  LDC R30, c[0x0][0x638] ;  /* 0x00018e00ff1e7b82 */ /* 0x000ea20000000800 */
[----:B------:R-:W-:Y:S01]  /*aa70*/  SHF.L.U32 R152, R7, R26, RZ ;  /* 0x0000001a07987219 */ /* 0x000fe200000006ff */
[----:B------:R-:W-:-:S06]  /*aa80*/  IMAD.MOV.U32 R4, RZ, RZ, R14 ;  /* 0x000000ffff047224 */ /* 0x000fcc00078e000e */
[----:B------:R-:W0:Y:S01]  /*aa90*/  LDC R31, c[0x0][0x610] ;  /* 0x00018400ff1f7b82 */ /* 0x000e220000000800 */
[----:B------:R-:W-:Y:S05]  /*aaa0*/  @!P0 BRA `(.L_x_283) ;  /* 0x0000000000288947 */ /* 0x000fea0003800000 */
[----:B------:R-:W4:Y:S02]  /*aab0*/  LDC R3, c[0x0][0x64c] ;  /* 0x00019300ff037b82 */ /* 0x000f240000000800 */
[----:B----4-:R-:W-:-:S05]  /*aac0*/  IADD3 R3, P0, R14, R3, RZ ;  /* 0x000000030e037210 */ /* 0x010fca0007f1e0ff */
        /* <DEDUP_REMOVED lines=8> */
.L_x_283:
[----:B------:R-:W-:Y:S01]  /*ab50*/  ISETP.NE.AND P0, PT, R2, 0x1, PT ;  /* 0x000000010200780c */ /* 0x000fe20003f05270 */
[----:B0-----:R-:W-:Y:S01]  /*ab60*/  VIADD R7, R20, 0xffffffff ;  /* 0xffffffff14077836 */ /* 0x001fe20000000000 */
[----:B-1----:R-:W-:Y:S01]  /*ab70*/  SHF.R.U64 R0, R4, R27, R5 ;  /* 0x0000001b04007219 */ /* 0x002fe20000001205 */
[----:B------:R-:W-:Y:S01]  /*ab80*/  IMAD.MOV.U32 R4, RZ, RZ, 0x1 ;  /* 0x00000001ff047424 */ /* 0x000fe200078e00ff */
[----:B------:R-:W-:Y:S02]  /*ab90*/  LOP3.LUT R5, R10, R25, RZ, 0xc0, !PT ;  /* 0x000000190a057212 */ /* 0x000fe400078ec0ff */
[----:B------:R-:W-:Y:S01]  /*aba0*/  IADD3 R13, -R13, RZ, RZ ;  /* 0x000000ff0d0d7210 */ /* 0x000fe20007ffe1ff */
[----:B------:R-:W-:Y:S02]  /*abb0*/  IMAD.MOV R3, RZ, RZ, -R0 ;  /* 0x000000ffff037224 */ /* 0x000fe400078e0a00 */
[----:B------:R-:W-:Y:S01]  /*abc0*/  IMAD R152, R152, R0, R5 ;  /* 0x0000000098987224 */ /* 0x000fe200078e0205 */
[----:B------:R-:W-:Y:S01]  /*abd0*/  LOP3.LUT R5, R12, R7, RZ, 0xc0, !PT ;  /* 0x000000070c057212 */ /* 0x000fe200078ec0ff */
[----:B--2---:R-:W-:-:S02]  /*abe0*/  IMAD R0, R3, R30, R14 ;  /* 0x0000001e03007224 */ /* 0x004fc400078e020e */
[----:B---3--:R-:W-:Y:S02]  /*abf0*/  @P0 IMAD R21, R15, R13, R24 ;  /* 0x0000000d0f150224 */ /* 0x008fe400078e0218 */
[----:B------:R-:W-:Y:S01]  /*ac00*/  IMAD R3, R0, R20, R5 ;  /* 0x0000001400037224 */ /* 0x000fe200078e0205 */
[----:B------:R-:W-:Y:S01]  /*ac10*/  PRMT R0, R4, 0x7610, R0 ;  /* 0x0000761004007816 */ /* 0x000fe20000000000 */
[----:B------:R-:W-:-:S05]  /*ac20*/  IMAD R152, R152, R31, R21 ;  /* 0x0000001f98987224 */ /* 0x000fca00078e0215 */
[----:B------:R-:W-:Y:S02]  /*ac30*/  SEL R153, R3, R152, !P0 ;  /* 0x0000009803997207 */ /* 0x000fe40004000000 */
[----:B------:R-:W-:-:S07]  /*ac40*/  SEL R152, R152, R3, !P0 ;  /* 0x0000000398987207 */ /* 0x000fce0004000000 */
.L_x_281:
[----:B------:R-:W-:-:S13]  /*ac50*/  LOP3.LUT P0, RZ, R0, 0xff, RZ, 0xc0, !PT ;  /* 0x000000ff00ff7812 */ /* 0x000fda000780c0ff */
[----:B------:R-:W-:Y:S05]  /*ac60*/  @P0 BRA `(.L_x_284) ;  /* 0xffffff6000c80947 */ /* 0x000fea000383ffff */
[----:B------:R-:W-:Y:S05]  /*ac70*/  EXIT ;  /* 0x000000000000794d */ /* 0x000fea0003800000 */
.L_x_3:
[----:B0-----:R-:W-:Y:S01]  /*ac80*/  ULDC.64 UR4, c[0x0][0x650] ;  /* 0x0001940000047ab9 */ /* 0x001fe20000000a00 */
        /* <DEDUP_REMOVED lines=8> */
[----:B------:R-:W-:Y:S01]  /*ad10*/  MOV R10, R16 ;  /* 0x00000010000a7202 */ /* 0x000fe20000000f00 */
[----:B------:R-:W-:-:S06]  /*ad20*/  IMAD.MOV.U32 R11, RZ, RZ, R17 ;  /* 0x000000ffff0b7224 */ /* 0x000fcc00078e0011 */
        /* <DEDUP_REMOVED lines=15> */
.L_x_286:
[--C-:B------:R-:W-:Y:S01]  /*ae20*/  SHF.R.U64 R12, R10, R14, R11.reuse ;  /* 0x0000000e0a0c7219 */ /* 0x100fe2000000120b */
[----:B------:R-:W0:Y:S01]  /*ae30*/  LDC R22, c[0x0][0x618] ;  /* 0x00018600ff167b82 */ /* 0x000e220000000800 */
[----:B------:R-:W-:Y:S01]  /*ae40*/  I2FP.F32.U32 R6, R4 ;  /* 0x0000000400067245 */ /* 0x000fe20000201000 */
[----:B------:R-:W-:Y:S01]  /*ae50*/  ULDC UR4, c[0x0][0x150] ;  /* 0x0000540000047ab9 */ /* 0x000fe20000000800 */
[----:B------:R-:W-:Y:S02]  /*ae60*/  SHF.R.U32.HI R5, RZ, R14, R11 ;  /* 0x0000000eff057219 */ /* 0x000fe4000001160b */
[----:B------:R-:W-:Y:S01]  /*ae70*/  IADD3 R9, P0, RZ, -R12, RZ ;  /* 0x8000000cff097210 */ /* 0x000fe20007f1e0ff */
[----:B------:R-:W-:Y:S01]  /*ae80*/  FMUL R11, R6, UR4 ;  /* 0x00000004060b7c20 */ /* 0x000fe20008400000 */
[----:B------:R-:W-:Y:S01]  /*ae90*/  ULDC UR4, c[0x0][0x154] ;  /* 0x0000550000047ab9 */ /* 0x000fe20000000800 */
[----:B------:R-:W1:Y:S02]  /*aea0*/  LDC.64 R24, c[0x0][0x640] ;  /* 0x00019000ff187b82 */ /* 0x000e640000000a00 */
[----:B------:R-:W-:-:S02]  /*aeb0*/  IMAD.X R5, RZ, RZ, ~R5, P0 ;  /* 0x000000ffff057224 */ /* 0x000fc400000e0e05 */
[----:B------:R-:W2:Y:S01]  /*aec0*/  F2I.U32.TRUNC.NTZ R11, R11 ;  /* 0x0000000b000b7305 */ /* 0x000ea2000020f000 */
[----:B------:R-:W-:-:S03]  /*aed0*/  IMAD.WIDE.U32 R6, R9, R20, R16 ;  /* 0x0000001409067225 */ /* 0x000fc600078e0010 */
[----:B------:R-:W3:Y:S01]  /*aee0*/  LDC R13, c[0x0][0x144] ;  /* 0x00005100ff0d7b82 */ /* 0x000ee20000000800 */
[----:B------:R-:W-:-:S04]  /*aef0*/  IMAD R8, R5, R20, RZ ;  /* 0x0000001405087224 */ /* 0x000fc800078e02ff */
[----:B------:R-:W-:Y:S02]  /*af00*/  IMAD R5, R9, R21, R8 ;  /* 0x0000001509057224 */ /* 0x000fe400078e0208 */
[----:B------:R-:W-:Y:S01]  /*af10*/  IMAD.MOV.U32 R8, RZ, RZ, -0x1 ;  /* 0xffffffffff087424 */ /* 0x000fe200078e00ff */
[----:B------:R-:W4:Y:S01]  /*af20*/  LDC R14, c[0x0][0x608] ;  /* 0x00018200ff0e7b82 */ /* 0x000f220000000800 */
[----:B------:R-:W-:Y:S01]  /*af30*/  IMAD.IADD R5, R7, 0x1, R5 ;  /* 0x0000000107057824 */ /* 0x000fe200078e0205 */
[----:B------:R-:W-:-:S04]  /*af40*/  I2FP.F32.U32 R7, R3 ;  /* 0x0000000300077245 */ /* 0x000fc80000201000 */
[-CC-:B0-----:R-:W-:Y:S01]  /*af50*/  SHF.R.U64 R10, R6, R22.reuse, R5.reuse ;  /* 0x00000016060a7219 */ /* 0x181fe20000001205 */
[----:B------:R-:W-:Y:S01]  /*af60*/  FMUL R7, R7, UR4 ;  /* 0x0000000407077c20 */ /* 0x000fe20008400000 */
[----:B------:R-:W0:Y:S01]  /*af70*/  LDC R9, c[0x0][0x658] ;  /* 0x00019600ff097b82 */ /* 0x000e220000000800 */
[----:B--2---:R-:W-:Y:S02]  /*af80*/  IADD3 R6, -R11, RZ, RZ ;  /* 0x000000ff0b067210 */ /* 0x004fe40007ffe1ff */
[----:B-1----:R-:W-:Y:S02]  /*af90*/  ISETP.NE.U32.AND P0, PT, R24, RZ, PT ;  /* 0x000000ff1800720c */ /* 0x002fe40003f05070 */
[----:B------:R-:W-:Y:S02]  /*afa0*/  SHF.R.U32.HI R5, RZ, R22, R5 ;  /* 0x00000016ff057219 */ /* 0x000fe40000011605 */
[----:B------:R-:W-:Y:S01]  /*afb0*/  ISETP.NE.AND.EX P0, PT, R25, RZ, PT, P0 ;  /* 0x000000ff1900720c */ /* 0x000fe20003f05300 */
[----:B------:R-:W1:Y:S01]  /*afc0*/  LDC R20, c[0x0][0x148] ;  /* 0x00005200ff147b82 */ /* 0x000e620000000800 */
[----:B---3--:R-:W-:-:S02]  /*afd0*/  IMAD R23, R13, R6, R4 ;  /* 0x000000060d177224 */ /* 0x008fc400078e0204 */
[----:B------:R-:W-:-:S05]  /*afe0*/  IMAD.MOV.U32 R6, RZ, RZ, 0x1 ;  /* 0x00000001ff067424 */ /* 0x000fca00078e00ff */
[----:B------:R-:W2:Y:S01]  /*aff0*/  LDC R21, c[0x0][0x600] ;  /* 0x00018000ff157b82 */ /* 0x000ea20000000800 */
[-CC-:B----4-:R-:W-:Y:S02]  /*b000*/  SHF.R.U64 R13, R10, R14.reuse, R5.reuse ;  /* 0x0000000e0a0d7219 */ /* 0x190fe40000001205 */
[----:B------:R-:W-:Y:S02]  /*b010*/  SHF.R.U32.HI R4, RZ, R14, R5 ;  /* 0x0000000eff047219 */ /* 0x000fe40000011605 */
[----:B------:R3:W4:Y:S03]  /*b020*/  F2I.U32.TRUNC.NTZ R14, R7 ;  /* 0x00000007000e7305 */ /* 0x000726000020f000 */
[----:B------:R-:W1:Y:S01]  /*b030*/  LDC R26, c[0x0][0x648] ;  /* 0x00019200ff1a7b82 */ /* 0x000e620000000800 */
[-C--:B0-----:R-:W-:Y:S02]  /*b040*/  SHF.R.U64 R15, R13, R9.reuse, R4 ;  /* 0x000000090d0f7219 */ /* 0x081fe40000001204 */
[----:B------:R-:W-:-:S02]  /*b050*/  SHF.L.U32 R8, R8, R9, RZ ;  /* 0x0000000908087219 */ /* 0x000fc400000006ff */
[-C--:B------:R-:W-:Y:S01]  /*b060*/  SHF.R.U32.HI R5, RZ, R9.reuse, R4 ;  /* 0x00000009ff057219 */ /* 0x080fe20000011604 */
[----:B------:R-:W-:Y:S01]  /*b070*/  IMAD.MOV.U32 R4, RZ, RZ, R15 ;  /* 0x000000ffff047224 */ /* 0x000fe200078e000f */
[----:B------:R-:W-:Y:S01]  /*b080*/  SHF.L.U32 R22, R6, R9, RZ ;  /* 0x0000000906167219 */ /* 0x000fe200000006ff */
[----:B------:R-:W0:Y:S01]  /*b090*/  LDC R27, c[0x0][0x638] ;  /* 0x00018e00ff1b7b82 */ /* 0x000e220000000800 */
[----:B------:R-:W-:-:S07]  /*b0a0*/  LOP3.LUT R28, RZ, R8, RZ, 0x33, !PT ;  /* 0x00000008ff1c7212 */ /* 0x000fce00078e33ff */
[----:B------:R-:W0:Y:S01]  /*b0b0*/  LDC R29, c[0x0][0x610] ;  /* 0x00018400ff1d7b82 */ /* 0x000e220000000800 */
[----:B---34-:R-:W-:Y:S05]  /*b0c0*/  @!P0 BRA `(.L_x_287) ;  /* 0x0000000000288947 */ /* 0x018fea0003800000 */
[----:B------:R-:W3:Y:S02]  /*b0d0*/  LDC R4, c[0x0][0x64c] ;  /* 0x00019300ff047b82 */ /* 0x000ee40000000800 */
[----:B---3--:R-:W-:-:S05]  /*b0e0*/  IADD3 R9, P0, R15, R4, RZ ;  /* 0x000000040f097210 */ /* 0x008fca0007f1e0ff */
        /* <DEDUP_REMOVED lines=8> */
.L_x_287:
[----:B------:R-:W-:Y:S01]  /*b170*/  ISETP.NE.AND P0, PT, R2, 0x1, PT ;  /* 0x000000010200780c */ /* 0x000fe20003f05270 */
[----:B--2---:R-:W-:Y:S01]  /*b180*/  VIADD R7, R21, 0xffffffff ;  /* 0xffffffff15077836 */ /* 0x004fe20000000000 */
[----:B-1----:R-:W-:Y:S01]  /*b190*/  SHF.R.U64 R5, R4, R26, R5 ;  /* 0x0000001a04057219 */ /* 0x002fe20000001205 */
[----:B------:R-:W-:Y:S01]  /*b1a0*/  IMAD.MOV.U32 R8, RZ, RZ, R12 ;  /* 0x000000ffff087224 */ /* 0x000fe200078e000c */
[----:B------:R-:W-:Y:S02]  /*b1b0*/  IADD3 R14, -R14, RZ, RZ ;  /* 0x000000ff0e0e7210 */ /* 0x000fe40007ffe1ff */
[----:B------:R-:W-:Y:S01]  /*b1c0*/  LOP3.LUT R4, R13, R28, RZ, 0xc0, !PT ;  /* 0x0000001c0d047212 */ /* 0x000fe200078ec0ff */
[----:B------:R-:W-:Y:S01]  /*b1d0*/  IMAD.MOV R6, RZ, RZ, -R5 ;  /* 0x000000ffff067224 */ /* 0x000fe200078e0a05 */
[----:B------:R-:W-:-:S03]  /*b1e0*/  LOP3.LUT R10, R10, R7, RZ, 0xc0, !PT ;  /* 0x000000070a0a7212 */ /* 0x000fc600078ec0ff */
[----:B------:R-:W-:Y:S02]  /*b1f0*/  IMAD R4, R22, R5, R4 ;  /* 0x0000000516047224 */ /* 0x000fe400078e0204 */
[----:B------:R-:W-:Y:S02]  /*b200*/  @P0 IMAD R23, R20, R14, R3 ;  /* 0x0000000e14170224 */ /* 0x000fe400078e0203 */
[----:B0-----:R-:W-:Y:S02]  /*b210*/  IMAD R3, R6, R27, R15 ;  /* 0x0000001b06037224 */ /* 0x001fe400078e020f */
[----:B------:R-:W-:Y:S02]  /*b220*/  IMAD R7, R4, R29, R23 ;  /* 0x0000001d04077224 */ /* 0x000fe400078e0217 */
[----:B------:R-:W-:Y:S02]  /*b230*/  IMAD R4, R3, R21, R10 ;  /* 0x0000001503047224 */ /* 0x000fe400078e020a */
[----:B------:R-:W-:-:S03]  /*b240*/  IMAD.MOV.U32 R6, RZ, RZ, 0x1 ;  /* 0x00000001ff067424 */ /* 0x000fc600078e00ff */
[----:B------:R-:W-:Y:S02]  /*b250*/  SEL R9, R4, R7, !P0 ;  /* 0x0000000704097207 */ /* 0x000fe40004000000 */
[----:B------:R-:W-:-:S07]  /*b260*/  SEL R7, R7, R4, !P0 ;  /* 0x0000000407077207 */ /* 0x000fce0004000000 */
.L_x_285:
[----:B------:R-:W-:-:S08]  /*b270*/  NOP ;  /* 0x0000000000007918 */ /* 0x000fd00000000000 */
[----:B------:R-:W0:-:S00]  /*b280*/  USETMAXREG.DEALLOC.CTAPOOL 0x28 ;  /* 0x00000028000079c8 */ /* 0x000e0000080e0500 */
[----:B0-----:R-:W-:-:S13]  /*b290*/  ISETP.NE.AND P0, PT, R0, RZ, PT ;  /* 0x000000ff0000720c */ /* 0x001fda0003f05270 */
[----:B------:R-:W-:Y:S05]  /*b2a0*/  @P0 EXIT ;  /* 0x000000000000094d */ /* 0x000fea0003800000 */
[----:B------:R-:W-:Y:S01]  /*b2b0*/  LOP3.LUT P0, RZ, R6, 0xff, RZ, 0xc0, !PT ;  /* 0x000000ff06ff7812 */ /* 0x000fe2000780c0ff */
[----:B------:R-:W-:Y:S02]  /*b2c0*/  IMAD.MOV.U32 R0, RZ, RZ, 0x1 ;  /* 0x00000001ff007424 */ /* 0x000fe400078e00ff */
[----:B------:R-:W-:-:S10]  /*b2d0*/  IMAD.MOV.U32 R12, RZ, RZ, RZ ;  /* 0x000000ffff0c7224 */ /* 0x000fd400078e00ff */
[----:B------:R-:W-:Y:S05]  /*b2e0*/  @!P0 BRA `(.L_x_288) ;  /* 0x0000000c00388947 */ /* 0x000fea0003800000 */
[----:B------:R-:W0:Y:S01]  /*b2f0*/  LDC R0, c[0x0][0x28c] ;  /* 0x0000a300ff007b82 */ /* 0x000e220000000800 */
[----:B------:R-:W-:Y:S01]  /*b300*/  ULDC UR5, c[0x0][0x600] ;  /* 0x0001800000057ab9 */ /* 0x000fe20000000800 */
[----:B------:R-:W-:Y:S01]  /*b310*/  ULDC UR4, c[0x0][0xc] ;  /* 0x0000030000047ab9 */ /* 0x000fe20000000800 */
[----:B------:R-:W-:Y:S01]  /*b320*/  UIADD3 UR16, UR5, -0x1, URZ ;  /* 0xffffffff05107890 */ /* 0x000fe2000fffe03f */
[C---:B------:R-:W-:Y:S01]  /*b330*/  LOP3.LUT P2, RZ, R18.reuse, 0x7f, RZ, 0xc0, !PT ;  /* 0x0000007f12ff7812 */ /* 0x040fe2000784c0ff */
[----:B------:R-:W-:Y:S01]  /*b340*/  ULDC UR6, c[0x0][0x658] ;  /* 0x0001960000067ab9 */ /* 0x000fe20000000800 */
[----:B------:R-:W-:Y:S01]  /*b350*/  ULDC UR5, c[0x0][0x10] ;  /* 0x0000040000057ab9 */ /* 0x000fe20000000800 */
[----:B------:R-:W-:Y:S01]  /*b360*/  UMOV UR7, 0xffffffff ;  /* 0xffffffff00077882 */ /* 0x000fe20000000000 */
[----:B------:R-:W-:Y:S01]  /*b370*/  UMOV UR8, 0x1 ;  /* 0x0000000100087882 */ /* 0x000fe20000000000 */
[----:B------:R-:W-:Y:S01]  /*b380*/  UIMAD.WIDE.U32 UR4, UR4, UR5, URZ ;  /* 0x00000005040472a5 */ /* 0x000fe2000f8e003f */
[----:B------:R-:W-:Y:S01]  /*b390*/  LOP3.LUT P0, RZ, R18, 0x1f, RZ, 0xc0, !PT ;  /* 0x0000001f12ff7812 */ /* 0x000fe2000780c0ff */
[----:B------:R-:W-:Y:S01]  /*b3a0*/  USHF.L.U32 UR7, UR7, UR6, URZ ;  /* 0x0000000607077299 */ /* 0x000fe2000800063f */
[----:B------:R-:W-:Y:S01]  /*b3b0*/  BSSY B0, `(.L_x_288) ;  /* 0x00000c1000007945 */ /* 0x000fe20003800000 */
[----:B------:R-:W-:Y:S01]  /*b3c0*/  USHF.L.U32 UR18, UR8, UR6, URZ ;  /* 0x0000000608127299 */ /* 0x000fe2000800063f */
[----:B------:R-:W-:Y:S01]  /*b3d0*/  IMAD.MOV.U32 R13, RZ, RZ, 0x1 ;  /* 0x00000001ff0d7424 */ /* 0x000fe200078e00ff */
[----:B------:R-:W-:Y:S01]  /*b3e0*/  LOP3.LUT R11, R19, 0x2, RZ, 0xfc, !PT ;  /* 0x00000002130b7812 */ /* 0x000fe200078efcff */
[----:B------:R-:W-:Y:S01]  /*b3f0*/  ULDC UR6, c[0x0][0x14] ;  /* 0x0000050000067ab9 */ /* 0x000fe20000000800 */
[----:B------:R-:W-:Y:S01]  /*b400*/  PLOP3.LUT P0, PT, P0, P2, PT, 0x8a, 0x0 ;  /* 0x000000000000781c */ /* 0x000fe20000705172 */
[----:B------:R-:W-:Y:S01]  /*b410*/  UIMAD.WIDE.U32 UR20, UR4, UR6, URZ ;  /* 0x00000006041472a5 */ /* 0x000fe2000f8e003f */
[----:B------:R-:W-:Y:S01]  /*b420*/  IMAD.MOV.U32 R12, RZ, RZ, RZ ;  /* 0x000000ffff0c7224 */ /* 0x000fe200078e00ff */
[----:B------:R-:W-:-:S02]  /*b430*/  UIMAD UR13, UR5, UR6, URZ ;  /* 0x00000006050d72a4 */ /* 0x000fc4000f8e023f */
[----:B------:R-:W-:Y:S01]  /*b440*/  ULOP3.LUT UR17, URZ, UR7, URZ, 0x33, !UPT ;  /* 0x000000073f117292 */ /* 0x000fe2000f8e333f */
[----:B0-----:R-:W-:Y:S01]  /*b450*/  IADD3 R0, R0, 0x3f, RZ ;  /* 0x0000003f00007810 */ /* 0x001fe20007ffe0ff */
[----:B------:R-:W-:Y:S01]  /*b460*/  UIADD3 UR13, UR21, UR13, URZ ;  /* 0x0000000d150d7290 */ /* 0x000fe2000fffe03f */
[----:B------:R-:W-:Y:S02]  /*b470*/  ULDC.64 UR22, c[0x0][0x198] ;  /* 0x0000660000167ab9 */ /* 0x000fe40000000a00 */
[----:B------:R-:W-:-:S04]  /*b480*/  SHF.R.S32.HI R3, RZ, 0x1f, R0 ;  /* 0x0000001fff037819 */ /* 0x000fc80000011400 */
[----:B------:R-:W-:Y:S01]  /*b490*/  LEA.HI R3, R3, R0, RZ, 0x6 ;  /* 0x0000000003037211 */ /* 0x000fe200078f30ff */
[----:B------:R-:W-:-:S03]  /*b4a0*/  IMAD.MOV.U32 R0, RZ, RZ, 0x1 ;  /* 0x00000001ff007424 */ /* 0x000fc600078e00ff */
[----:B------:R-:W-:-:S05]  /*b4b0*/  SHF.R.S32.HI R3, RZ, 0x6, R3 ;  /* 0x00000006ff037819 */ /* 0x000fca0000011403 */
[----:B------:R-:W-:-:S07]  /*b4c0*/  VIADD R10, R3, 0x1 ;  /* 0x00000001030a7836 */ /* 0x000fce0000000000 */
.L_x_300:
[----:B------:R-:W-:-:S03]  /*b4d0*/  UMOV UR4, 0xffffffff ;  /* 0xffffffff00047882 */ /* 0x000fc60000000000 */
[----:B------:R-:W-:Y:S05]  /*b4e0*/  BRA.DIV UR4, `(.L_x_289) ;  /* 0x0000001204107947 */ /* 0x000fea000b800000 */
[----:B------:R-:W-:-:S13]  /*b4f0*/  ELECT P6, URZ, PT ;  /* 0x00000000003f782f */ /* 0x000fda00038c0000 */
.L_x_314:
[----:B------:R-:W0:Y:S01]  /*b500*/  LDC R4, c[0x0][0x28c] ;  /* 0x0000a300ff047b82 */ /* 0x000e220000000800 */
[----:B------:R-:W-:Y:S01]  /*b510*/  BSSY B1, `(.L_x_290) ;  /* 0x0000037000017945 */ /* 0x000fe20003800000 */
[----:B0-----:R-:W-:-:S13]  /*b520*/  ISETP.LT.OR P6, PT, R4, 0x1, !P6 ;  /* 0x000000010400780c */ /* 0x001fda00077c1670 */
[----:B------:R-:W-:Y:S05]  /*b530*/  @P6 BRA `(.L_x_291) ;  /* 0x0000000000d06947 */ /* 0x000fea0003800000 */
[----:B------:R-:W-:Y:S01]  /*b540*/  IMAD.SHL.U32 R15, R9, 0x80, RZ ;  /* 0x00000080090f7824 */ /* 0x000fe200078e00ff */
[----:B------:R-:W-:Y:S01]  /*b550*/  MOV R20, RZ ;  /* 0x000000ff00147202 */ /* 0x000fe20000000f00 */
[----:B------:R-:W-:Y:S02]  /*b560*/  IMAD.SHL.U32 R18, R7, 0x100, RZ ;  /* 0x0000010007127824 */ /* 0x000fe400078e00ff */
[----:B------:R-:W-:Y:S02]  /*b570*/  IMAD.MOV.U32 R4, RZ, RZ, R10 ;  /* 0x000000ffff047224 */ /* 0x000fe400078e000a */
[----:B------:R-:W-:Y:S02]  /*b580*/  IMAD.MOV.U32 R5, RZ, RZ, R0 ;  /* 0x000000ffff057224 */ /* 0x000fe400078e0000 */
[----:B------:R-:W-:-:S07]  /*b590*/  IMAD.MOV.U32 R6, RZ, RZ, R12 ;  /* 0x000000ffff067224 */ /* 0x000fce00078e000c */
.L_x_295:
[----:B------:R-:W0:Y:S01]  /*b5a0*/  S2R R14, SR_CgaCtaId ;  /* 0x00000000000e7919 */ /* 0x000e220000008800 */
[----:B------:R-:W-:Y:S01]  /*b5b0*/  MOV R7, 0x400 ;  /* 0x0000040000077802 */ /* 0x000fe20000000f00 */
[----:B------:R-:W1:Y:S03]  /*b5c0*/  @!P2 LDC R9, c[0x0][0x500] ;  /* 0x00014000ff09ab82 */ /* 0x000e660000000800 */
[----:B0-----:R-:W-:Y:S02]  /*b5d0*/  LEA R21, R14, R7, 0x18 ;  /* 0x000000070e157211 */ /* 0x001fe400078ec0ff */
[----:B------:R-:W-:-:S03]  /*b5e0*/  SHF.L.U32 R7, R5, 0x1f, RZ ;  /* 0x0000001f05077819 */ /* 0x000fc600000006ff */
[----:B------:R-:W-:-:S04]  /*b5f0*/  IMAD R14, R6, 0x8, R21 ;  /* 0x00000008060e7824 */ /* 0x000fc800078e0215 */
[----:B------:R-:W0:Y:S02]  /*b600*/  SYNCS.PHASECHK.TRANS64.TRYWAIT P1, [R14+URZ+0x38], R7 ;  /* 0x000038070e0075a7 */ /* 0x000e24000802017f */
[----:B01----:R-:W-:Y:S05]  /*b610*/  @!P1 BRA `(.L_x_292) ;  /* 0x0000000c00e49947 */ /* 0x003fea0003800000 */
.L_x_315:
[----:B0-----:R-:W-:Y:S01]  /*b620*/  PRMT R7, R11, 0x9910, RZ ;  /* 0x000099100b077816 */ /* 0x001fe200000000ff */
[----:B------:R0:W-:Y:S03]  /*b630*/  @!P2 SYNCS.ARRIVE.TRANS64 RZ, [R14+URZ], R9 ;  /* 0x000000090effa9a7 */ /* 0x0001e6000800003f */
[----:B------:R-:W-:-:S13]  /*b640*/  ISETP.NE.AND P1, PT, R7, 0x2, PT ;  /* 0x000000020700780c */ /* 0x000fda0003f25270 */
[----:B0-----:R-:W-:Y:S05]  /*b650*/  @P1 BRA `(.L_x_293) ;  /* 0x0000000000041947 */ /* 0x001fea0003800000 */
[----:B------:R-:W-:Y:S01]  /*b660*/  BPT.TRAP 0x1 ;  /* 0x000000040000795c */ /* 0x000fe20000300000 */
.L_x_293:
[----:B------:R-:W-:Y:S05]  /*b670*/  @P0 BRA `(.L_x_294) ;  /* 0x0000000000040947 */ /* 0x000fea0003800000 */
[----:B------:R-:W-:Y:S01]  /*b680*/  BPT.TRAP 0x1 ;  /* 0x000000040000795c */ /* 0x000fe20000300000 */
.L_x_294:
[--C-:B------:R-:W-:Y:S01]  /*b690*/  IMAD R7, R6, 0x8000, R21.reuse ;  /* 0x0000800006077824 */ /* 0x100fe200078e0215 */
[----:B------:R-:W-:Y:S01]  /*b6a0*/  R2UR UR9, R14 ;  /* 0x000000000e0972ca */ /* 0x000fe200000e0000 */
[----:B------:R-:W-:Y:S01]  /*b6b0*/  IMAD R21, R6, 0x4000, R21 ;  /* 0x0000400006157824 */ /* 0x000fe200078e0215 */
[----:B------:R-:W-:Y:S01]  /*b6c0*/  UIADD3 UR4, UP0, UR22, 0xf0, URZ ;  /* 0x000000f016047890 */ /* 0x000fe2000ff1e03f */
[----:B------:R-:W-:Y:S01]  /*b6d0*/  VIADD R4, R4, 0xffffffff ;  /* 0xffffffff04047836 */ /* 0x000fe20000000000 */
[----:B------:R-:W-:Y:S01]  /*b6e0*/  R2UR UR5, R7 ;  /* 0x00000000070572ca */ /* 0x000fe200000e0000 */
[----:B------:R-:W-:Y:S01]  /*b6f0*/  UIADD3 UR24, UP1, UR22, 0x1f0, URZ ;  /* 0x000001f016187890 */ /* 0x000fe2000ff3e03f */
[----:B------:R-:W-:Y:S01]  /*b700*/  R2UR UR8, R21 ;  /* 0x00000000150872ca */ /* 0x000fe200000e0000 */
[----:B------:R-:W-:Y:S01]  /*b710*/  UMOV UR6, 0x0 ;  /* 0x0000000000067882 */ /* 0x000fe20000000000 */
[----:B------:R-:W-:Y:S01]  /*b720*/  R2UR UR11, R18 ;  /* 0x00000000120b72ca */ /* 0x000fe200000e0000 */
[----:B------:R-:W-:Y:S01]  /*b730*/  UIADD3.X UR25, URZ, UR23, URZ, UP1, !UPT ;  /* 0x000000173f197290 */ /* 0x000fe20008ffe43f */
[----:B------:R-:W-:Y:S01]  /*b740*/  R2UR UR10, R20 ;  /* 0x00000000140a72ca */ /* 0x000fe200000e0000 */
[----:B------:R-:W-:Y:S01]  /*b750*/  UMOV UR7, 0x10000000 ;  /* 0x1000000000077882 */ /* 0x000fe20000000000 */
[----:B------:R-:W-:Y:S01]  /*b760*/  R2UR UR12, R8 ;  /* 0x00000000080c72ca */ /* 0x000fe200000e0000 */
[----:B------:R-:W-:Y:S01]  /*b770*/  VIADD R20, R20, 0x40 ;  /* 0x0000004014147836 */ /* 0x000fe20000000000 */
[----:B------:R-:W-:-:S02]  /*b780*/  R2UR UR19, R15 ;  /* 0x000000000f1372ca */ /* 0x000fc400000e0000 */
[----:B------:R-:W-:Y:S01]  /*b790*/  ISETP.GT.AND P3, PT, R4, 0x1, PT ;  /* 0x000000010400780c */ /* 0x000fe20003f64270 */
[----:B------:R-:W-:Y:S01]  /*b7a0*/  UIADD3 UR14, UR5, 0x180, URZ ;  /* 0x00000180050e7890 */ /* 0x000fe2000fffe03f */
[----:B------:R-:W-:Y:S01]  /*b7b0*/  IADD3 R6, R6, 0x1, RZ ;  /* 0x0000000106067810 */ /* 0x000fe20007ffe0ff */
[----:B------:R-:W-:Y:S02]  /*b7c0*/  UIADD3.X UR5, URZ, UR23, URZ, UP0, !UPT ;  /* 0x000000173f057290 */ /* 0x000fe400087fe43f */
[----:B------:R-:W-:Y:S01]  /*b7d0*/  UIADD3 UR15, UR8, 0x38180, URZ ;  /* 0x00038180080f7890 */ /* 0x000fe2000fffe03f */
[----:B------:R-:W-:Y:S02]  /*b7e0*/  ISETP.NE.AND P1, PT, R6, 0x7, PT ;  /* 0x000000070600780c */ /* 0x000fe40003f25270 */
[----:B------:R-:W-:Y:S02]  /*b7f0*/  UMOV UR8, UR14 ;  /* 0x0000000e00087c82 */ /* 0x000fe40008000000 */
[----:B------:R-:W-:-:S02]  /*b800*/  SEL R14, RZ, 0x1, P1 ;  /* 0x00000001ff0e7807 */ /* 0x000fc40000800000 */
[----:B------:R0:W-:Y:S01]  /*b810*/  UTMALDG.3D [UR8], [UR4], desc[UR6] ;  /* 0x00000608040075b4 */ /* 0x0001e20008011000 */
[----:B------:R-:W-:Y:S02]  /*b820*/  SEL R6, R6, RZ, P1 ;  /* 0x000000ff06067207 */ /* 0x000fe40000800000 */
[----:B------:R-:W-:Y:S01]  /*b830*/  LOP3.LUT R5, R5, R14, RZ, 0x3c, !PT ;  /* 0x0000000e05057212 */ /* 0x000fe200078e3cff */
[----:B0-----:R-:W-:Y:S01]  /*b840*/  UMOV UR8, UR15 ;  /* 0x0000000f00087c82 */ /* 0x001fe20008000000 */
[----:B------:R-:W-:Y:S02]  /*b850*/  UMOV UR11, UR19 ;  /* 0x00000013000b7c82 */ /* 0x000fe40008000000 */
[----:B------:R0:W-:Y:S02]  /*b860*/  UTMALDG.3D [UR8], [UR24], desc[UR6] ;  /* 0x00000608180075b4 */ /* 0x0001e40008011000 */
[----:B0-----:R-:W-:Y:S05]  /*b870*/  @P3 BRA `(.L_x_295) ;  /* 0xfffffffc00483947 */ /* 0x001fea000383ffff */
.L_x_291:
[----:B------:R-:W-:Y:S05]  /*b880*/  BSYNC B1 ;  /* 0x0000000000017941 */ /* 0x000fea0003800000 */
.L_x_290:
[----:B------:R-:W-:Y:S01]  /*b890*/  LOP3.LUT P4, RZ, R13, 0xff, RZ, 0xc0, !PT ;  /* 0x000000ff0dff7812 */ /* 0x000fe2000788c0ff */
[C---:B------:R-:W-:Y:S01]  /*b8a0*/  IMAD.IADD R12, R3.reuse, 0x1, R12 ;  /* 0x00000001030c7824 */ /* 0x040fe200078e020c */
[----:B------:R-:W-:Y:S01]  /*b8b0*/  ULDC.64 UR4, c[0x0][0x650] ;  /* 0x0001940000047ab9 */ /* 0x000fe20000000a00 */
[C---:B------:R-:W-:Y:S01]  /*b8c0*/  ISETP.GE.U32.AND P3, PT, R3.reuse, 0x7, PT ;  /* 0x000000070300780c */ /* 0x040fe20003f66070 */
[----:B------:R-:W-:Y:S01]  /*b8d0*/  BSSY B1, `(.L_x_296) ;  /* 0x000006c000017945 */ /* 0x000fe20003800000 */
[C---:B------:R-:W-:Y:S01]  /*b8e0*/  IMAD.WIDE.U32 R4, R12.reuse, 0x24924925, RZ ;  /* 0x249249250c047825 */ /* 0x040fe200078e00ff */
[C---:B------:R-:W-:Y:S02]  /*b8f0*/  ISETP.GT.U32.AND P1, PT, R12.reuse, 0x6, PT ;  /* 0x000000060c00780c */ /* 0x040fe40003f24070 */
[----:B------:R-:W-:Y:S01]  /*b900*/  MOV R8, 0xffffffff ;  /* 0xffffffff00087802 */ /* 0x000fe20000000f00 */
[----:B------:R-:W-:Y:S01]  /*b910*/  IMAD.IADD R4, R12, 0x1, -R5 ;  /* 0x000000010c047824 */ /* 0x000fe200078e0a05 */
[----:B------:R-:W-:Y:S01]  /*b920*/  ISETP.LT.U32.AND P1, PT, R3, 0x7, P1 ;  /* 0x000000070300780c */ /* 0x000fe20000f21070 */
[----:B------:R-:W-:Y:S01]  /*b930*/  IMAD.MOV.U32 R9, RZ, RZ, -0x1 ;  /* 0xffffffffff097424 */ /* 0x000fe200078e00ff */
[----:B------:R-:W-:Y:S01]  /*b940*/  PRMT R13, RZ, 0x7610, R13 ;  /* 0x00007610ff0d7816 */ /* 0x000fe2000000000d */
[----:B------:R-:W0:Y:S01]  /*b950*/  @P4 S2R R7, SR_CgaCtaId ;  /* 0x0000000000074919 */ /* 0x000e220000008800 */
[----:B------:R-:W-:-:S02]  /*b960*/  @P4 MOV R6, 0x400 ;  /* 0x0000040000064802 */ /* 0x000fc40000000f00 */
[----:B------:R-:W-:-:S04]  /*b970*/  LEA.HI R4, R4, R5, RZ, 0x1f ;  /* 0x0000000504047211 */ /* 0x000fc800078ff8ff */
[--C-:B------:R-:W-:Y:S02]  /*b980*/  SHF.R.U32.HI R5, RZ, 0x2, R4.reuse ;  /* 0x00000002ff057819 */ /* 0x100fe40000011604 */
[----:B------:R-:W-:-:S03]  /*b990*/  PRMT R4, RZ, 0x7610, R4 ;  /* 0x00007610ff047816 */ /* 0x000fc60000000004 */
[----:B------:R-:W-:Y:S01]  /*b9a0*/  IMAD R12, R5, -0x7, R12 ;  /* 0xfffffff9050c7824 */ /* 0x000fe200078e020c */
[----:B0-----:R-:W-:Y:S02]  /*b9b0*/  @P4 LEA R6, R7, R6, 0x18 ;  /* 0x0000000607064211 */ /* 0x001fe400078ec0ff */
[----:B------:R-:W-:Y:S02]  /*b9c0*/  SEL R7, RZ, 0x1, !P1 ;  /* 0x00000001ff077807 */ /* 0x000fe40004800000 */
[----:B------:R-:W-:Y:S01]  /*b9d0*/  IADD3 R16, P1, R16, UR20, RZ ;  /* 0x0000001410107c10 */ /* 0x000fe2000ff3e0ff */
[----:B------:R0:W-:Y:S01]  /*b9e0*/  @P4 SYNCS.ARRIVE.TRANS64.A1T0 RZ, [R6+URZ+0x88], RZ ;  /* 0x000088ff06ff49a7 */ /* 0x0001e2000810003f */
[----:B------:R-:W-:Y:S01]  /*b9f0*/  LOP3.LUT R0, R0, R7, RZ, 0x3c, !PT ;  /* 0x0000000700007212 */ /* 0x000fe200078e3cff */
[----:B------:R-:W-:Y:S01]  /*ba00*/  IMAD.MOV.U32 R7, RZ, RZ, -0x1 ;  /* 0xffffffffff077424 */ /* 0x000fe200078e00ff */
[----:B------:R-:W-:Y:S02]  /*ba10*/  IADD3.X R17, R17, UR13, RZ, P1, !PT ;  /* 0x0000000d11117c10 */ /* 0x000fe40008ffe4ff */
[----:B------:R-:W-:-:S02]  /*ba20*/  ISETP.GE.U32.AND P1, PT, R16, UR4, PT ;  /* 0x0000000410007c0c */ /* 0x000fc4000bf26070 */
[----:B------:R-:W-:Y:S02]  /*ba30*/  @P3 LOP3.LUT R0, R0, 0x1, R5, 0x78, !PT ;  /* 0x0000000100003812 */ /* 0x000fe400078e7805 */
[----:B------:R-:W-:-:S13]  /*ba40*/  ISETP.GE.U32.AND.EX P1, PT, R17, UR5, PT, P1 ;  /* 0x0000000511007c0c */ /* 0x000fda000bf26110 */
[----:B0-----:R-:W-:Y:S05]  /*ba50*/  @P1 BRA `(.L_x_297) ;  /* 0x00000004004c1947 */ /* 0x001fea0003800000 */
[----:B------:R-:W-:Y:S01]  /*ba60*/  ULDC.64 UR4, c[0x0][0x628] ;  /* 0x00018a0000047ab9 */ /* 0x000fe20000000a00 */
[----:B------:R-:W0:Y:S01]  /*ba70*/  S2R R15, SR_CTAID.X ;  /* 0x00000000000f7919 */ /* 0x000e220000002500 */
[----:B------:R-:W-:Y:S01]  /*ba80*/  ISETP.NE.U32.AND P1, PT, RZ, UR4, PT ;  /* 0x00000004ff007c0c */ /* 0x000fe2000bf25070 */
[----:B------:R-:W-:Y:S01]  /*ba90*/  ULDC UR7, c[0x0][0x630] ;  /* 0x00018c0000077ab9 */ /* 0x000fe20000000800 */
[----:B------:R-:W-:Y:S01]  /*baa0*/  IMAD.MOV.U32 R4, RZ, RZ, R16 ;  /* 0x000000ffff047224 */ /* 0x000fe200078e0010 */
[----:B------:R-:W1:Y:S01]  /*bab0*/  S2R R14, SR_CTAID.Y ;  /* 0x00000000000e7919 */ /* 0x000e620000002600 */
[----:B------:R-:W-:Y:S01]  /*bac0*/  ISETP.NE.AND.EX P1, PT, RZ, UR5, PT, P1 ;  /* 0x00000005ff007c0c */ /* 0x000fe2000bf25310 */
[----:B------:R-:W-:-:S12]  /*bad0*/  IMAD.MOV.U32 R5, RZ, RZ, R17 ;  /* 0x000000ffff057224 */ /* 0x000fd800078e0011 */
[----:B------:R-:W-:Y:S05]  /*bae0*/  @!P1 BRA `(.L_x_298) ;  /* 0x0000000000289947 */ /* 0x000fea0003800000 */
[----:B------:R-:W-:Y:S02]  /*baf0*/  ULDC UR6, c[0x0][0x634] ;  /* 0x00018d0000067ab9 */ /* 0x000fe40000000800 */
[----:B------:R-:W-:-:S05]  /*bb00*/  IADD3 R9, P1, R16, UR6, RZ ;  /* 0x0000000610097c10 */ /* 0x000fca000ff3e0ff */
[----:B------:R-:W-:-:S04]  /*bb10*/  IMAD.X R21, RZ, RZ, R17, P1 ;  /* 0x000000ffff157224 */ /* 0x000fc800008e0611 */
[----:B------:R-:W-:-:S04]  /*bb20*/  IMAD.WIDE.U32 R6, R21, UR4, RZ ;  /* 0x0000000415067c25 */ /* 0x000fc8000f8e00ff */
[----:B------:R-:W-:-:S04]  /*bb30*/  IMAD.WIDE.U32 R6, P1, R9, UR5, R6 ;  /* 0x0000000509067c25 */ /* 0x000fc8000f820006 */
[----:B------:R-:W-:-:S04]  /*bb40*/  IMAD.WIDE.U32 R8, R9, UR4, RZ ;  /* 0x0000000409087c25 */ /* 0x000fc8000f8e00ff */
[----:B------:R-:W-:Y:S01]  /*bb50*/  IMAD.X R5, RZ, RZ, RZ, P1 ;  /* 0x000000ffff057224 */ /* 0x000fe200008e06ff */
[----:B------:R-:W-:Y:S01]  /*bb60*/  IADD3 RZ, P1, R9, R6, RZ ;  /* 0x0000000609ff7210 */ /* 0x000fe20007f3e0ff */
[----:B------:R-:W-:-:S04]  /*bb70*/  IMAD.MOV.U32 R4, RZ, RZ, R7 ;  /* 0x000000ffff047224 */ /* 0x000fc800078e0007 */
[----:B------:R-:W-:-:S08]  /*bb80*/  IMAD.WIDE.U32.X R4, R21, UR5, R4, P1 ;  /* 0x0000000515047c25 */ /* 0x000fd000088e0404 */
.L_x_298:
[--C-:B------:R-:W-:Y:S01]  /*bb90*/  SHF.R.U64 R8, R4, UR7, R5.reuse ;  /* 0x0000000704087c19 */ /* 0x100fe20008001205 */
[----:B------:R-:W-:Y:S01]  /*bba0*/  ULDC.64 UR4, c[0x0][0x620] ;  /* 0x0001880000047ab9 */ /* 0x000fe20000000a00 */
[----:B------:R-:W-:Y:S01]  /*bbb0*/  SHF.R.U32.HI R4, RZ, UR7, R5 ;  /* 0x00000007ff047c19 */ /* 0x000fe20008011605 */
[----:B------:R-:W2:Y:S01]  /*bbc0*/  LDC R24, c[0x0][0x144] ;  /* 0x00005100ff187b82 */ /* 0x000ea20000000800 */
[----:B------:R-:W-:Y:S01]  /*bbd0*/  IADD3 R7, P1, RZ, -R8, RZ ;  /* 0x80000008ff077210 */ /* 0x000fe20007f3e0ff */
[----:B------:R-:W-:Y:S01]  /*bbe0*/  ULDC.64 UR8, c[0x0][0x640] ;  /* 0x0001900000087ab9 */ /* 0x000fe20000000a00 */
[----:B0-----:R-:W-:Y:S01]  /*bbf0*/  I2FP.F32.U32 R9, R15 ;  /* 0x0000000f00097245 */ /* 0x001fe20000201000 */
[----:B------:R-:W-:Y:S02]  /*bc00*/  ULDC UR6, c[0x0][0x608] ;  /* 0x0001820000067ab9 */ /* 0x000fe40000000800 */
[----:B------:R-:W-:Y:S01]  /*bc10*/  IMAD.X R4, RZ, RZ, ~R4, P1 ;  /* 0x000000ffff047224 */ /* 0x000fe200008e0e04 */
[----:B------:R-:W-:Y:S01]  /*bc20*/  ISETP.NE.U32.AND P1, PT, RZ, UR8, PT ;  /* 0x00000008ff007c0c */ /* 0x000fe2000bf25070 */
[----:B------:R-:W0:Y:S02]  /*bc30*/  LDC R21, c[0x0][0x148] ;  /* 0x00005200ff157b82 */ /* 0x000e240000000800 */
[----:B------:R-:W-:Y:S01]  /*bc40*/  IMAD R6, R4, UR4, RZ ;  /* 0x0000000404067c24 */ /* 0x000fe2000f8e02ff */
[----:B------:R-:W-:Y:S01]  /*bc50*/  ISETP.NE.AND.EX P1, PT, RZ, UR9, PT, P1 ;  /* 0x00000009ff007c0c */ /* 0x000fe2000bf25310 */
[----:B------:R-:W-:Y:S01]  /*bc60*/  IMAD.WIDE.U32 R4, R7, UR4, R16 ;  /* 0x0000000407047c25 */ /* 0x000fe2000f8e0010 */
[----:B------:R-:W-:-:S03]  /*bc70*/  ULDC UR4, c[0x0][0x150] ;  /* 0x0000540000047ab9 */ /* 0x000fc60000000800 */
[----:B------:R-:W-:Y:S02]  /*bc80*/  IMAD R7, R7, UR5, R6 ;  /* 0x0000000507077c24 */ /* 0x000fe4000f8e0206 */
[----:B------:R-:W-:Y:S01]  /*bc90*/  FMUL R6, R9, UR4 ;  /* 0x0000000409067c20 */ /* 0x000fe20008400000 */
[----:B------:R-:W-:Y:S01]  /*bca0*/  ULDC UR4, c[0x0][0x618] ;  /* 0x0001860000047ab9 */ /* 0x000fe20000000800 */
[----:B------:R-:W-:Y:S01]  /*bcb0*/  ULDC UR5, c[0x0][0x154] ;  /* 0x0000550000057ab9 */ /* 0x000fe20000000800 */
[----:B------:R-:W-:-:S03]  /*bcc0*/  IADD3 R5, R5, R7, RZ ;  /* 0x0000000705057210 */ /* 0x000fc60007ffe0ff */
[----:B------:R-:W3:Y:S01]  /*bcd0*/  F2I.U32.TRUNC.NTZ R6, R6 ;  /* 0x0000000600067305 */ /* 0x000ee2000020f000 */
[----:B------:R-:W-:Y:S02]  /*bce0*/  SHF.R.U64 R9, R4, UR4, R5 ;  /* 0x0000000404097c19 */ /* 0x000fe40008001205 */
[----:B-1----:R-:W-:-:S05]  /*bcf0*/  I2FP.F32.U32 R4, R14 ;  /* 0x0000000e00047245 */ /* 0x002fca0000201000 */
[----:B------:R-:W-:Y:S01]  /*bd00*/  FMUL R22, R4, UR5 ;  /* 0x0000000504167c20 */ /* 0x000fe20008400000 */
[----:B------:R-:W-:Y:S01]  /*bd10*/  SHF.R.U32.HI R4, RZ, UR4, R5 ;  /* 0x00000004ff047c19 */ /* 0x000fe20008011605 */
[----:B------:R-:W-:-:S03]  /*bd20*/  ULDC UR4, c[0x0][0x658] ;  /* 0x0001960000047ab9 */ /* 0x000fc60000000800 */
[--C-:B------:R-:W-:Y:S01]  /*bd30*/  SHF.R.U64 R20, R9, UR6, R4.reuse ;  /* 0x0000000609147c19 */ /* 0x100fe20008001204 */
[----:B------:R-:W1:Y:S01]  /*bd40*/  F2I.U32.TRUNC.NTZ R22, R22 ;  /* 0x0000001600167305 */ /* 0x000e62000020f000 */
[----:B------:R-:W-:Y:S01]  /*bd50*/  SHF.R.U32.HI R5, RZ, UR6, R4 ;  /* 0x00000006ff057c19 */ /* 0x000fe20008011604 */
[----:B---3--:R-:W-:-:S03]  /*bd60*/  IMAD.MOV R6, RZ, RZ, -R6 ;  /* 0x000000ffff067224 */ /* 0x008fc600078e0a06 */
[----:B------:R-:W-:Y:S01]  /*bd70*/  SHF.R.U64 R18, R20, UR4, R5 ;  /* 0x0000000414127c19 */ /* 0x000fe20008001205 */
[----:B--2---:R-:W-:Y:S01]  /*bd80*/  IMAD R15, R24, R6, R15 ;  /* 0x00000006180f7224 */ /* 0x004fe200078e020f */
[----:B------:R-:W-:-:S03]  /*bd90*/  SHF.R.U32.HI R23, RZ, UR4, R5 ;  /* 0x00000004ff177c19 */ /* 0x000fc60008011605 */
[----:B------:R-:W-:Y:S02]  /*bda0*/  IMAD.MOV.U32 R4, RZ, RZ, R18 ;  /* 0x000000ffff047224 */ /* 0x000fe400078e0012 */
[----:B------:R-:W-:Y:S01]  /*bdb0*/  IMAD.MOV.U32 R5, RZ, RZ, R23 ;  /* 0x000000ffff057224 */ /* 0x000fe200078e0017 */
[----:B-1----:R-:W-:Y:S06]  /*bdc0*/  @!P1 BRA `(.L_x_299) ;  /* 0x0000000000289947 */ /* 0x002fec0003800000 */
[----:B------:R-:W-:Y:S02]  /*bdd0*/  ULDC UR4, c[0x0][0x64c] ;  /* 0x0001930000047ab9 */ /* 0x000fe40000000800 */
[----:B------:R-:W-:-:S05]  /*bde0*/  IADD3 R5, P1, R18, UR4, RZ ;  /* 0x0000000412057c10 */ /* 0x000fca000ff3e0ff */
[----:B------:R-:W-:-:S04]  /*bdf0*/  IMAD.X R23, RZ, RZ, R23, P1 ;  /* 0x000000ffff177224 */ /* 0x000fc800008e0617 */
[----:B------:R-:W-:-:S04]  /*be00*/  IMAD.WIDE.U32 R6, R23, UR8, RZ ;  /* 0x0000000817067c25 */ /* 0x000fc8000f8e00ff */
[----:B------:R-:W-:-:S04]  /*be10*/  IMAD.WIDE.U32 R6, P1, R5, UR9, R6 ;  /* 0x0000000905067c25 */ /* 0x000fc8000f820006 */
[----:B------:R-:W-:-:S04]  /*be20*/  IMAD.WIDE.U32 R4, R5, UR8, RZ ;  /* 0x0000000805047c25 */ /* 0x000fc8000f8e00ff */
[----:B------:R-:W-:Y:S01]  /*be30*/  IMAD.MOV.U32 R4, RZ, RZ, R7 ;  /* 0x000000ffff047224 */ /* 0x000fe200078e0007 */
[----:B------:R-:W-:Y:S01]  /*be40*/  IADD3 RZ, P3, R5, R6, RZ ;  /* 0x0000000605ff7210 */ /* 0x000fe20007f7e0ff */
[----:B------:R-:W-:-:S04]  /*be50*/  IMAD.X R5, RZ, RZ, RZ, P1 ;  /* 0x000000ffff057224 */ /* 0x000fc800008e06ff */
[----:B------:R-:W-:-:S08]  /*be60*/  IMAD.WIDE.U32.X R4, R23, UR9, R4, P3 ;  /* 0x0000000917047c25 */ /* 0x000fd000098e0404 */
.L_x_299:
[----:B------:R-:W-:Y:S01]  /*be70*/  ISETP.NE.AND P1, PT, R2, 0x1, PT ;  /* 0x000000010200780c */ /* 0x000fe20003f25270 */
[----:B------:R-:W-:Y:S01]  /*be80*/  ULDC UR4, c[0x0][0x648] ;  /* 0x0001920000047ab9 */ /* 0x000fe20000000800 */
[----:B------:R-:W-:Y:S01]  /*be90*/  IADD3 R22, -R22, RZ, RZ ;  /* 0x000000ff16167210 */ /* 0x000fe20007ffe1ff */
[----:B------:R-:W-:Y:S01]  /*bea0*/  ULDC UR5, c[0x0][0x610] ;  /* 0x0001840000057ab9 */ /* 0x000fe20000000800 */
[----:B------:R-:W-:Y:S01]  /*beb0*/  SHF.R.U64 R5, R4, UR4, R5 ;  /* 0x0000000404057c19 */ /* 0x000fe20008001205 */
[----:B------:R-:W-:Y:S01]  /*bec0*/  ULDC UR4, c[0x0][0x638] ;  /* 0x00018e0000047ab9 */ /* 0x000fe20000000800 */
[----:B------:R-:W-:Y:S01]  /*bed0*/  LOP3.LUT R20, R20, UR17, RZ, 0xc0, !PT ;  /* 0x0000001114147c12 */ /* 0x000fe2000f8ec0ff */
[----:B------:R-:W-:Y:S01]  /*bee0*/  IMAD.MOV.U32 R4, RZ, RZ, 0x1 ;  /* 0x00000001ff047424 */ /* 0x000fe200078e00ff */
[----:B------:R-:W-:Y:S01]  /*bef0*/  LOP3.LUT R9, R9, UR16, RZ, 0xc0, !PT ;  /* 0x0000001009097c12 */ /* 0x000fe2000f8ec0ff */
[----:B------:R-:W-:Y:S02]  /*bf00*/  IMAD.MOV R7, RZ, RZ, -R5 ;  /* 0x000000ffff077224 */ /* 0x000fe400078e0a05 */
[----:B------:R-:W-:-:S02]  /*bf10*/  IMAD R20, R5, UR18, R20 ;  /* 0x0000001205147c24 */ /* 0x000fc4000f8e0214 */
[----:B0-----:R-:W-:Y:S02]  /*bf20*/  @P1 IMAD R15, R21, R22, R14 ;  /* 0x00000016150f1224 */ /* 0x001fe400078e020e */
[----:B------:R-:W-:Y:S01]  /*bf30*/  IMAD R18, R7, UR4, R18 ;  /* 0x0000000407127c24 */ /* 0x000fe2000f8e0212 */
[----:B------:R-:W-:Y:S01]  /*bf40*/  ULDC UR4, c[0x0][0x600] ;  /* 0x0001800000047ab9 */ /* 0x000fe20000000800 */
[----:B------:R-:W-:Y:S02]  /*bf50*/  IMAD R15, R20, UR5, R15 ;  /* 0x00000005140f7c24 */ /* 0x000fe4000f8e020f */
[----:B------:R-:W-:-:S05]  /*bf60*/  IMAD R18, R18, UR4, R9 ;  /* 0x0000000412127c24 */ /* 0x000fca000f8e0209 */
[----:B------:R-:W-:Y:S02]  /*bf70*/  SEL R9, R18, R15, !P1 ;  /* 0x0000000f12097207 */ /* 0x000fe40004800000 */
[----:B------:R-:W-:-:S07]  /*bf80*/  SEL R7, R15, R18, !P1 ;  /* 0x000000120f077207 */ /* 0x000fce0004800000 */
.L_x_297:
[----:B------:R-:W-:Y:S05]  /*bf90*/  BSYNC B1 ;  /* 0x0000000000017941 */ /* 0x000fea0003800000 */
.L_x_296:
[----:B------:R-:W-:-:S13]  /*bfa0*/  LOP3.LUT P1, RZ, R4, 0xff, RZ, 0xc0, !PT ;  /* 0x000000ff04ff7812 */ /* 0x000fda000782c0ff */
[----:B------:R-:W-:Y:S05]  /*bfb0*/  @P1 BRA `(.L_x_300) ;  /* 0xfffffff400441947 */ /* 0x000fea000383ffff */
[----:B------:R-:W-:Y:S05]  /*bfc0*/  BSYNC B0 ;  /* 0x0000000000007941 */ /* 0x000fea0003800000 */
.L_x_288:
[----:B------:R-:W-:-:S03]  /*bfd0*/  UMOV UR4, 0xffffffff ;  /* 0xffffffff00047882 */ /* 0x000fc60000000000 */
[----:B------:R-:W-:Y:S05]  /*bfe0*/  BRA.DIV UR4, `(.L_x_301) ;  /* 0x0000000604847947 */ /* 0x000fea000b800000 */
[----:B------:R-:W-:-:S13]  /*bff0*/  ELECT P6, URZ, PT ;  /* 0x00000000003f782f */ /* 0x000fda00038c0000 */
.L_x_318:
[----:B------:R-:W-:Y:S04]  /*c000*/  BSSY B0, `(.L_x_302) ;  /* 0x0000046000007945 */ /* 0x000fe80003800000 */
[----:B------:R-:W-:Y:S05]  /*c010*/  @!P6 BRA `(.L_x_303) ;  /* 0x000000040010e947 */ /* 0x000fea0003800000 */
[----:B------:R-:W-:-:S04]  /*c020*/  LOP3.LUT R19, R19, 0x2, RZ, 0xfc, !PT ;  /* 0x0000000213137812 */ /* 0x000fc800078efcff */
[----:B------:R-:W-:-:S13]  /*c030*/  ISETP.NE.AND P0, PT, R19, 0x3, PT ;  /* 0x000000031300780c */ /* 0x000fda0003f05270 */
[----:B------:R-:W-:Y:S05]  /*c040*/  @!P0 BRA `(.L_x_304) ;  /* 0x0000000000048947 */ /* 0x000fea0003800000 */
[----:B------:R-:W-:Y:S01]  /*c050*/  BPT.TRAP 0x1 ;  /* 0x000000040000795c */ /* 0x000fe20000300000 */
.L_x_304:
[----:B------:R-:W0:Y:S01]  /*c060*/  S2R R3, SR_CgaCtaId ;  /* 0x0000000000037919 */ /* 0x000e220000008800 */
[----:B------:R-:W-:-:S04]  /*c070*/  MOV R2, 0x400 ;  /* 0x0000040000027802 */ /* 0x000fc80000000f00 */
[----:B0-----:R-:W-:Y:S02]  /*c080*/  LEA R3, R3, R2, 0x18 ;  /* 0x0000000203037211 */ /* 0x001fe400078ec0ff */
[----:B------:R-:W-:-:S03]  /*c090*/  SHF.L.U32 R2, R0, 0x1f, RZ ;  /* 0x0000001f00027819 */ /* 0x000fc600000006ff */
[----:B------:R-:W-:-:S04]  /*c0a0*/  VIADD R3, R3, 0x38 ;  /* 0x0000003803037836 */ /* 0x000fc80000000000 */
[C---:B------:R-:W-:Y:S02]  /*c0b0*/  IMAD R7, R12.reuse, 0x8, R3 ;  /* 0x000000080c077824 */ /* 0x040fe400078e0203 */
[----:B------:R-:W-:Y:S02]  /*c0c0*/  VIADD R12, R12, 0x1 ;  /* 0x000000010c0c7836 */ /* 0x000fe40000000000 */
[----:B------:R-:W0:Y:S03]  /*c0d0*/  SYNCS.PHASECHK.TRANS64.TRYWAIT P0, [R7+URZ], R2 ;  /* 0x00000002070075a7 */ /* 0x000e26000800017f */
[----:B------:R-:W-:-:S04]  /*c0e0*/  ISETP.NE.AND P1, PT, R12, 0x7, PT ;  /* 0x000000070c00780c */ /* 0x000fc80003f25270 */
[----:B------:R-:W-:Y:S02]  /*c0f0*/  SEL R5, RZ, 0x1, P1 ;  /* 0x00000001ff057807 */ /* 0x000fe40000800000 */
[----:B------:R-:W-:Y:S02]  /*c100*/  SEL R12, R12, RZ, P1 ;  /* 0x000000ff0c0c7207 */ /* 0x000fe40000800000 */
[----:B------:R-:W-:-:S03]  /*c110*/  LOP3.LUT R5, R0, R5, RZ, 0x3c, !PT ;  /* 0x0000000500057212 */ /* 0x000fc600078e3cff */
[----:B------:R-:W-:Y:S01]  /*c120*/  IMAD R9, R12, 0x8, R3 ;  /* 0x000000080c097824 */ /* 0x000fe200078e0203 */
[----:B------:R-:W-:Y:S01]  /*c130*/  SHF.L.U32 R4, R5, 0x1f, RZ ;  /* 0x0000001f05047819 */ /* 0x000fe200000006ff */
[----:B0-----:R-:W-:Y:S06]  /*c140*/  @!P0 BRA `(.L_x_305) ;  /* 0x00000004004c8947 */ /* 0x001fec0003800000 */
.L_x_319:
[----:B------:R-:W1:Y:S01]  /*c150*/  SYNCS.PHASECHK.TRANS64.TRYWAIT P0, [R9+URZ], R4 ;  /* 0x00000004090075a7 */ /* 0x000e62000800017f */
[----:B------:R-:W-:-:S04]  /*c160*/  IADD3 R0, R12, 0x1, RZ ;  /* 0x000000010c007810 */ /* 0x000fc80007ffe0ff */
[----:B------:R-:W-:-:S04]  /*c170*/  ISETP.NE.AND P1, PT, R0, 0x7, PT ;  /* 0x000000070000780c */ /* 0x000fc80003f25270 */
[----:B0-----:R-:W-:Y:S02]  /*c180*/  SEL R2, RZ, 0x1, P1 ;  /* 0x00000001ff027807 */ /* 0x001fe40000800000 */
[----:B------:R-:W-:Y:S02]  /*c190*/  SEL R0, R0, RZ, P1 ;  /* 0x000000ff00007207 */ /* 0x000fe40000800000 */
[----:B------:R-:W-:-:S03]  /*c1a0*/  LOP3.LUT R7, R5, R2, RZ, 0x3c, !PT ;  /* 0x0000000205077212 */ /* 0x000fc600078e3cff */
[----:B------:R-:W-:Y:S01]  /*c1b0*/  IMAD R6, R0, 0x8, R3 ;  /* 0x0000000800067824 */ /* 0x000fe200078e0203 */
[----:B------:R-:W-:Y:S01]  /*c1c0*/  SHF.L.U32 R5, R7, 0x1f, RZ ;  /* 0x0000001f07057819 */ /* 0x000fe200000006ff */
[----:B-1----:R-:W-:Y:S06]  /*c1d0*/  @!P0 BRA `(.L_x_306) ;  /* 0x00000004003c8947 */ /* 0x002fec0003800000 */
.L_x_320:
[----:B------:R-:W1:Y:S01]  /*c1e0*/  SYNCS.PHASECHK.TRANS64.TRYWAIT P0, [R6+URZ], R5 ;  /* 0x00000005060075a7 */ /* 0x000e62000800017f */
[----:B------:R-:W-:-:S05]  /*c1f0*/  VIADD R0, R0, 0x1 ;  /* 0x0000000100007836 */ /* 0x000fca0000000000 */
[----:B------:R-:W-:-:S04]  /*c200*/  ISETP.NE.AND P1, PT, R0, 0x7, PT ;  /* 0x000000070000780c */ /* 0x000fc80003f25270 */
[----:B------:R-:W-:Y:S02]  /*c210*/  SEL R2, RZ, 0x1, P1 ;  /* 0x00000001ff027807 */ /* 0x000fe40000800000 */
[----:B------:R-:W-:Y:S02]  /*c220*/  SEL R0, R0, RZ, P1 ;  /* 0x000000ff00007207 */ /* 0x000fe40000800000 */
[----:B------:R-:W-:-:S03]  /*c230*/  LOP3.LUT R7, R7, R2, RZ, 0x3c, !PT ;  /* 0x0000000207077212 */ /* 0x000fc600078e3cff */
[----:B0-----:R-:W-:Y:S01]  /*c240*/  IMAD R9, R0, 0x8, R3 ;  /* 0x0000000800097824 */ /* 0x001fe200078e0203 */
[----:B------:R-:W-:Y:S01]  /*c250*/  SHF.L.U32 R4, R7, 0x1f, RZ ;  /* 0x0000001f07047819 */ /* 0x000fe200000006ff */
[----:B-1----:R-:W-:Y:S06]  /*c260*/  @!P0 BRA `(.L_x_307) ;  /* 0x00000004002c8947 */ /* 0x002fec0003800000 */
.L_x_321:
        /* <DEDUP_REMOVED lines=9> */
.L_x_322:
[----:B------:R-:W1:Y:S01]  /*c300*/  SYNCS.PHASECHK.TRANS64.TRYWAIT P0, [R6+URZ], R5 ;  /* 0x00000005060075a7 */ /* 0x000e62000800017f */
[----:B------:R-:W-:-:S05]  /*c310*/  VIADD R0, R0, 0x1 ;  /* 0x0000000100007836 */ /* 0x000fca0000000000 */
[----:B------:R-:W-:-:S04]  /*c320*/  ISETP.NE.AND P1, PT, R0, 0x7, PT ;  /* 0x000000070000780c */ /* 0x000fc80003f25270 */
[----:B------:R-:W-:Y:S02]  /*c330*/  SEL R2, RZ, 0x1, P1 ;  /* 0x00000001ff027807 */ /* 0x000fe40000800000 */
[----:B------:R-:W-:Y:S02]  /*c340*/  SEL R0, R0, RZ, P1 ;  /* 0x000000ff00007207 */ /* 0x000fe40000800000 */
[----:B------:R-:W-:Y:S02]  /*c350*/  LOP3.LUT R7, R7, R2, RZ, 0x3c, !PT ;  /* 0x0000000207077212 */ /* 0x000fe400078e3cff */
[----:B0-----:R-:W-:Y:S02]  /*c360*/  LEA R9, R0, R3, 0x3 ;  /* 0x0000000300097211 */ /* 0x001fe400078e18ff */
[----:B------:R-:W-:Y:S01]  /*c370*/  SHF.L.U32 R4, R7, 0x1f, RZ ;  /* 0x0000001f07047819 */ /* 0x000fe200000006ff */
[----:B-1----:R-:W-:Y:S06]  /*c380*/  @!P0 BRA `(.L_x_309) ;  /* 0x00000004000c8947 */ /* 0x002fec0003800000 */
.L_x_323:
[----:B------:R-:W1:Y:S01]  /*c390*/  SYNCS.PHASECHK.TRANS64.TRYWAIT P0, [R9+URZ], R4 ;  /* 0x00000004090075a7 */ /* 0x000e62000800017f */
[----:B------:R-:W-:-:S05]  /*c3a0*/  VIADD R0, R0, 0x1 ;  /* 0x0000000100007836 */ /* 0x000fca0000000000 */
[----:B------:R-:W-:-:S04]  /*c3b0*/  ISETP.NE.AND P1, PT, R0, 0x7, PT ;  /* 0x000000070000780c */ /* 0x000fc80003f25270 */
[----:B------:R-:W-:Y:S02]  /*c3c0*/  SEL R2, RZ, 0x1, P1 ;  /* 0x00000001ff027807 */ /* 0x000fe40000800000 */
[----:B------:R-:W-:Y:S02]  /*c3d0*/  SEL R0, R0, RZ, P1 ;  /* 0x000000ff00007207 */ /* 0x000fe40000800000 */
[----:B------:R-:W-:Y:S01]  /*c3e0*/  LOP3.LUT R2, R7, R2, RZ, 0x3c, !PT ;  /* 0x0000000207027212 */ /* 0x000fe200078e3cff */
[----:B-1----:R-:W-:Y:S06]  /*c3f0*/  @!P0 BRA `(.L_x_310) ;  /* 0x0000000400048947 */ /* 0x002fec0003800000 */
.L_x_324:
[----:B------:R-:W-:Y:S01]  /*c400*/  IMAD R3, R0, 0x8, R3 ;  /* 0x0000000800037824 */ /* 0x000fe200078e0203 */
[----:B------:R-:W-:-:S07]  /*c410*/  SHF.L.U32 R0, R2, 0x1f, RZ ;  /* 0x0000001f02007819 */ /* 0x000fce00000006ff */
.L_x_311:
[----:B--2---:R2:W3:Y:S02]  /*c420*/  SYNCS.PHASECHK.TRANS64.TRYWAIT P0, [R3+URZ], R0 ;  /* 0x00000000030075a7 */ /* 0x0044e4000800017f */
[----:B---3--:R-:W-:Y:S05]  /*c430*/  @!P0 NANOSLEEP.SYNCS 0x989680 ;  /* 0x009896800000895d */ /* 0x008fea0003900000 */
[----:B------:R-:W3:Y:S02]  /*c440*/  @!P0 SYNCS.PHASECHK.TRANS64 P0, [R3+URZ], R0 ;  /* 0x00000000030085a7 */ /* 0x000ee4000800007f */
[----:B---3--:R-:W-:Y:S05]  /*c450*/  @!P0 BRA `(.L_x_311) ;  /* 0xfffffffc00f08947 */ /* 0x008fea000383ffff */
.L_x_303:
[----:B------:R-:W-:Y:S05]  /*c460*/  BSYNC B0 ;  /* 0x0000000000007941 */ /* 0x000fea0003800000 */
.L_x_302:
[----:B------:R-:W-:Y:S05]  /*c470*/  EXIT ;  /* 0x000000000000794d */ /* 0x000fea0003800000 */
.L_x_17:
[----:B---3--:R3:W4:Y:S02]  /*c480*/  SYNCS.PHASECHK.TRANS64.TRYWAIT P1, [R3+URZ], R0 ;  /* 0x00000000030075a7 */ /* 0x008724000802017f */
[----:B----4-:R-:W-:Y:S05]  /*c490*/  @!P1 NANOSLEEP.SYNCS 0x989680 ;  /* 0x009896800000995d */ /* 0x010fea0003900000 */
[----:B------:R-:W4:Y:S02]  /*c4a0*/  @!P1 SYNCS.PHASECHK.TRANS64 P1, [R3+URZ], R0 ;  /* 0x00000000030095a7 */ /* 0x000f24000802007f */
[----:B----4-:R-:W-:Y:S05]  /*c4b0*/  @!P1 BRA `(.L_x_17) ;  /* 0xfffffffc00f09947 */ /* 0x010fea000383ffff */
[----:B------:R-:W-:Y:S05]  /*c4c0*/  BRA `(.L_x_16) ;  /* 0xffffff4c00687947 */ /* 0x000fea000383ffff */
.L_x_22:
[----:B-1----:R-:W-:-:S04]  /*c4d0*/  IMAD.U32 R4, RZ, RZ, UR8 ;  /* 0x00000008ff047e24 */ /* 0x002fc8000f8e00ff */
[----:B------:R1:W2:Y:S03]  /*c4e0*/  SYNCS.PHASECHK.TRANS64.TRYWAIT P1, [R4+URZ], R3 ;  /* 0x00000003040075a7 */ /* 0x0002a6000802017f */
[----:B--2---:R-:W-:Y:S05]  /*c4f0*/  @!P1 NANOSLEEP.SYNCS 0x989680 ;  /* 0x009896800000995d */ /* 0x004fea0003900000 */
[----:B------:R-:W2:Y:S02]  /*c500*/  @!P1 SYNCS.PHASECHK.TRANS64 P1, [R4+URZ], R3 ;  /* 0x00000003040095a7 */ /* 0x000ea4000802007f */
[----:B--2---:R-:W-:Y:S05]  /*c510*/  @!P1 BRA `(.L_x_22) ;  /* 0xfffffffc00ec9947 */ /* 0x004fea000383ffff */
[----:B------:R-:W-:Y:S05]  /*c520*/  BRA `(.L_x_21) ;  /* 0xffffff5000987947 */ /* 0x000fea000383ffff */
.L_x_289:
[----:B------:R-:W-:Y:S01]  /*c530*/  BSSY B1, `(.L_x_312) ;  /* 0x0000006000017945 */ /* 0x000fe20003800000 */
[----:B------:R-:W-:-:S07]  /*c540*/  IMAD.MOV.U32 R15, RZ, RZ, -0x1 ;  /* 0xffffffffff0f7424 */ /* 0x000fce00078e00ff */
[----:B------:R-:W-:Y:S05]  /*c550*/  WARPSYNC.COLLECTIVE R15, `(.L_x_313) ;  /* 0x000000000f0c7348 */ /* 0x000fea0003c00000 */
[----:B------:R-:W-:Y:S02]  /*c560*/  ELECT P6, UR62, PT ;  /* 0x00000000003e782f */ /* 0x000fe400038c0000 */
[----:B------:R-:W-:Y:S01]  /*c570*/  MOV R14, UR62 ;  /* 0x0000003e000e7c02 */ /* 0x000fe20008000f00 */
[----:B------:R-:W-:Y:S10]  /*c580*/  ENDCOLLECTIVE ;  /* 0x000000000000791b */ /* 0x000ff40003800000 */
.L_x_313:
[----:B------:R-:W-:Y:S05]  /*c590*/  BSYNC B1 ;  /* 0x0000000000017941 */ /* 0x000fea0003800000 */
.L_x_312:
[----:B------:R-:W-:Y:S05]  /*c5a0*/  BRA `(.L_x_314) ;  /* 0xffffffec00d47947 */ /* 0x000fea000383ffff */
.L_x_292:
[----:B0-----:R0:W1:Y:S02]  /*c5b0*/  SYNCS.PHASECHK.TRANS64.TRYWAIT P1, [R14+URZ+0x38], R7 ;  /* 0x000038070e0075a7 */ /* 0x001064000802017f */
[----:B-1----:R-:W-:Y:S05]  /*c5c0*/  @!P1 NANOSLEEP.SYNCS 0x989680 ;  /* 0x009896800000995d */ /* 0x002fea0003900000 */
[----:B------:R-:W1:Y:S02]  /*c5d0*/  @!P1 SYNCS.PHASECHK.TRANS64 P1, [R14+URZ+0x38], R7 ;  /* 0x000038070e0095a7 */ /* 0x000e64000802007f */
[----:B-1----:R-:W-:Y:S05]  /*c5e0*/  @!P1 BRA `(.L_x_292) ;  /* 0xfffffffc00f09947 */ /* 0x002fea000383ffff */
[----:B------:R-:W-:Y:S05]  /*c5f0*/  BRA `(.L_x_315) ;  /* 0xfffffff000087947 */ /* 0x000fea000383ffff */
.L_x_301:
[----:B------:R-:W-:Y:S01]  /*c600*/  BSSY B0, `(.L_x_316) ;  /* 0x0000006000007945 */ /* 0x000fe20003800000 */
[----:B------:R-:W-:-:S07]  /*c610*/  IMAD.MOV.U32 R15, RZ, RZ, -0x1 ;  /* 0xffffffffff0f7424 */ /* 0x000fce00078e00ff */
[----:B------:R-:W-:Y:S05]  /*c620*/  WARPSYNC.COLLECTIVE R15, `(.L_x_317) ;  /* 0x000000000f0c7348 */ /* 0x000fea0003c00000 */
[----:B------:R-:W-:Y:S02]  /*c630*/  ELECT P6, UR62, PT ;  /* 0x00000000003e782f */ /* 0x000fe400038c0000 */
[----:B------:R-:W-:Y:S01]  /*c640*/  MOV R14, UR62 ;  /* 0x0000003e000e7c02 */ /* 0x000fe20008000f00 */
[----:B------:R-:W-:Y:S10]  /*c650*/  ENDCOLLECTIVE ;  /* 0x000000000000791b */ /* 0x000ff40003800000 */
.L_x_317:
[----:B------:R-:W-:Y:S05]  /*c660*/  BSYNC B0 ;  /* 0x0000000000007941 */ /* 0x000fea0003800000 */
.L_x_316:
[----:B------:R-:W-:Y:S05]  /*c670*/  BRA `(.L_x_318) ;  /* 0xfffffff800607947 */ /* 0x000fea000383ffff */
.L_x_305:
[----:B0-----:R0:W1:Y:S02]  /*c680*/  SYNCS.PHASECHK.TRANS64.TRYWAIT P0, [R7+URZ], R2 ;  /* 0x00000002070075a7 */ /* 0x001064000800017f */
[----:B-1----:R-:W-:Y:S05]  /*c690*/  @!P0 NANOSLEEP.SYNCS 0x989680 ;  /* 0x009896800000895d */ /* 0x002fea0003900000 */
[----:B------:R-:W1:Y:S02]  /*c6a0*/  @!P0 SYNCS.PHASECHK.TRANS64 P0, [R7+URZ], R2 ;  /* 0x00000002070085a7 */ /* 0x000e64000800007f */
[----:B-1----:R-:W-:Y:S05]  /*c6b0*/  @!P0 BRA `(.L_x_305) ;  /* 0xfffffffc00f08947 */ /* 0x002fea000383ffff */
[----:B------:R-:W-:Y:S05]  /*c6c0*/  BRA `(.L_x_319) ;  /* 0xfffffff800a07947 */ /* 0x000fea000383ffff */
.L_x_306:
[----:B0-----:R0:W1:Y:S02]  /*c6d0*/  SYNCS.PHASECHK.TRANS64.TRYWAIT P0, [R9+URZ], R4 ;  /* 0x00000004090075a7 */ /* 0x001064000800017f */
[----:B-1----:R-:W-:Y:S05]  /*c6e0*/  @!P0 NANOSLEEP.SYNCS 0x989680 ;  /* 0x009896800000895d */ /* 0x002fea0003900000 */
[----:B------:R-:W1:Y:S02]  /*c6f0*/  @!P0 SYNCS.PHASECHK.TRANS64 P0, [R9+URZ], R4 ;  /* 0x00000004090085a7 */ /* 0x000e64000800007f */
[----:B-1----:R-:W-:Y:S05]  /*c700*/  @!P0 BRA `(.L_x_306) ;  /* 0xfffffffc00f08947 */ /* 0x002fea000383ffff */
[----:B------:R-:W-:Y:S05]  /*c710*/  BRA `(.L_x_320) ;  /* 0xfffffff800b07947 */ /* 0x000fea000383ffff */
.L_x_307:
[----:B0-----:R0:W1:Y:S02]  /*c720*/  SYNCS.PHASECHK.TRANS64.TRYWAIT P0, [R6+URZ], R5 ;  /* 0x00000005060075a7 */ /* 0x001064000800017f */
[----:B-1----:R-:W-:Y:S05]  /*c730*/  @!P0 NANOSLEEP.SYNCS 0x989680 ;  /* 0x009896800000895d */ /* 0x002fea0003900000 */
[----:B------:R-:W1:Y:S02]  /*c740*/  @!P0 SYNCS.PHASECHK.TRANS64 P0, [R6+URZ], R5 ;  /* 0x00000005060085a7 */ /* 0x000e64000800007f */
[----:B-1----:R-:W-:Y:S05]  /*c750*/  @!P0 BRA `(.L_x_307) ;  /* 0xfffffffc00f08947 */ /* 0x002fea000383ffff */
[----:B------:R-:W-:Y:S05]  /*c760*/  BRA `(.L_x_321) ;  /* 0xfffffff800c07947 */ /* 0x000fea000383ffff */
.L_x_308:
[----:B0-----:R0:W1:Y:S02]  /*c770*/  SYNCS.PHASECHK.TRANS64.TRYWAIT P0, [R9+URZ], R4 ;  /* 0x00000004090075a7 */ /* 0x001064000800017f */
[----:B-1----:R-:W-:Y:S05]  /*c780*/  @!P0 NANOSLEEP.SYNCS 0x989680 ;  /* 0x009896800000895d */ /* 0x002fea0003900000 */
[----:B------:R-:W1:Y:S02]  /*c790*/  @!P0 SYNCS.PHASECHK.TRANS64 P0, [R9+URZ], R4 ;  /* 0x00000004090085a7 */ /* 0x000e64000800007f */
[----:B-1----:R-:W-:Y:S05]  /*c7a0*/  @!P0 BRA `(.L_x_308) ;  /* 0xfffffffc00f08947 */ /* 0x002fea000383ffff */
[----:B------:R-:W-:Y:S05]  /*c7b0*/  BRA `(.L_x_322) ;  /* 0xfffffff800d07947 */ /* 0x000fea000383ffff */
.L_x_309:
[----:B0-----:R0:W1:Y:S02]  /*c7c0*/  SYNCS.PHASECHK.TRANS64.TRYWAIT P0, [R6+URZ], R5 ;  /* 0x00000005060075a7 */ /* 0x001064000800017f */
[----:B-1----:R-:W-:Y:S05]  /*c7d0*/  @!P0 NANOSLEEP.SYNCS 0x989680 ;  /* 0x009896800000895d */ /* 0x002fea0003900000 */
[----:B------:R-:W1:Y:S02]  /*c7e0*/  @!P0 SYNCS.PHASECHK.TRANS64 P0, [R6+URZ], R5 ;  /* 0x00000005060085a7 */ /* 0x000e64000800007f */
[----:B-1----:R-:W-:Y:S05]  /*c7f0*/  @!P0 BRA `(.L_x_309) ;  /* 0xfffffffc00f08947 */ /* 0x002fea000383ffff */
[----:B------:R-:W-:Y:S05]  /*c800*/  BRA `(.L_x_323) ;  /* 0xfffffff800e07947 */ /* 0x000fea000383ffff */
.L_x_310:
[----:B-1----:R1:W2:Y:S02]  /*c810*/  SYNCS.PHASECHK.TRANS64.TRYWAIT P0, [R9+URZ], R4 ;  /* 0x00000004090075a7 */ /* 0x0022a4000800017f */
[----:B--2---:R-:W-:Y:S05]  /*c820*/  @!P0 NANOSLEEP.SYNCS 0x989680 ;  /* 0x009896800000895d */ /* 0x004fea0003900000 */
[----:B------:R-:W2:Y:S02]  /*c830*/  @!P0 SYNCS.PHASECHK.TRANS64 P0, [R9+URZ], R4 ;  /* 0x00000004090085a7 */ /* 0x000ea4000800007f */
[----:B--2---:R-:W-:Y:S05]  /*c840*/  @!P0 BRA `(.L_x_310) ;  /* 0xfffffffc00f08947 */ /* 0x004fea000383ffff */
[----:B------:R-:W-:Y:S05]  /*c850*/  BRA `(.L_x_324) ;  /* 0xfffffff800e87947 */ /* 0x000fea000383ffff */
.L_x_325:
[----:B------:R-:W-:-:S00]  /*c860*/  BRA `(.L_x_325) ;  /* 0xfffffffc00fc7947 */ /* 0x000fc0000383ffff */
[----:B------:R-:W-:-:S00]  /*c870*/  NOP ;  /* 0x0000000000007918 */ /* 0x000fc00000000000 */
        /* <DEDUP_REMOVED lines=8> */
.L_x_326:


//--------------------- .nv.global.init           --------------------------
	.section	.nv.global.init,"aw",@progbits
.nv.global.init:
	.type		$str$22,@object
	.size		$str$22,($str$23 - $str$22)
$str$22:
        /*0000*/ 	.byte	0x6b, 0x5f, 0x74, 0x69, 0x6c, 0x65, 0x5f, 0x63, 0x6f, 0x75, 0x6e, 0x74, 0x20, 0x3e, 0x3d, 0x20
        /*0010*/ 	.byte	0x31, 0x00
	.type		$str$23,@object
	.size		$str$23,(__unnamed_1 - $str$23)
$str$23:
        /*0012*/ 	.byte	0x2f, 0x74, 0x6d, 0x70, 0x2f, 0x63, 0x75, 0x74, 0x6c, 0x61, 0x73, 0x73, 0x5f, 0x73, 0x77, 0x65
        /*0022*/ 	.byte	0x65, 0x70, 0x5f, 0x73, 0x72, 0x63, 0x2f, 0x69, 0x6e, 0x63, 0x6c, 0x75, 0x64, 0x65, 0x2f, 0x63
        /*0032*/ 	.byte	0x75, 0x74, 0x6c, 0x61, 0x73, 0x73, 0x2f, 0x67, 0x65, 0x6d, 0x6d, 0x2f, 0x63, 0x6f, 0x6c, 0x6c
        /*0042*/ 	.byte	0x65, 0x63, 0x74, 0x69, 0x76, 0x65, 0x2f, 0x73, 0x6d, 0x39, 0x30, 0x5f, 0x6d, 0x6d, 0x61, 0x5f
        /*0052*/ 	.byte	0x74, 0x6d, 0x61, 0x5f, 0x67, 0x6d, 0x6d, 0x61, 0x5f, 0x73, 0x73, 0x5f, 0x77, 0x61, 0x72, 0x70
        /*0062*/ 	.byte	0x73, 0x70, 0x65, 0x63, 0x69, 0x61, 0x6c, 0x69, 0x7a, 0x65, 0x64, 0x2e, 0x68, 0x70, 0x70, 0x00
	.type		__unnamed_1,@object
	.size		__unnamed_1,(.L_0 - __unnamed_1)
__unnamed_1:
        /*0072*/ 	.byte	0x76, 0x6f, 0x69, 0x64, 0x20, 0x63, 0x75, 0x74, 0x6c, 0x61, 0x73, 0x73, 0x3a, 0x3a, 0x67, 0x65
        /* <DEDUP_REMOVED lines=179> */
        /*0bb2*/ 	.byte	0x65, 0x3a, 0x3a, 0x69, 0x64, 0x65, 0x6e, 0x74, 0x69, 0x74, 0x79, 0x5d, 0x00
.L_0:


//--------------------- .nv.shared._ZN7cutlass13device_kernelINS_4gemm6kernel13GemmUniversalIN4cute5tupleIJiiiiEEENS1_10collective13CollectiveMmaINS1_34MainloopSm90TmaGmmaWarpSpecializedILi7ENS5_IJNS4_1CILi1EEESB_SB_EEENS1_35KernelTmaWarpSpecializedCooperativeEEENS5_IJNSA_ILi256EEENSA_ILi128EEENSA_ILi64EEEEEENS_6half_tENS5_IJlSB_lEEESJ_SK_NS4_8TiledMMAINS4_8MMA_AtomIJNS4_4SM904GMMA26MMA_64x128x16_F32F16F16_SSILNSO_5MajorE0ELSQ_0ELNSO_7ScaleInE1ELSR_1EEEEEENS4_6LayoutINS5_IJNSA_ILi2EEESB_SB_EEENS5_IJSB_NSA_ILi0EEESX_EEEEENS5_IJNS4_10UnderscoreES10_S10_EEEEENS4_13SM90_TMA_LOADENS4_14ComposedLayoutINS4_7SwizzleILi3ELi4ELi3EEENS4_18smem_ptr_flag_bitsILi16EEENSU_INS5_IJNSA_ILi8EEESH_EEENS5_IJSH_SB_EEEEEEEvNS4_8identityES13_S1D_vS1E_EENS_8epilogue10collective6detail29Sm90TmaWarpSpecializedAdapterINS1H_15DefaultEpilogueISJ_SK_SK_NS1G_6thread17LinearCombinationISJ_Li1EffLNS1L_9ScaleType4KindE0ELNS_15FloatRoundStyleE2ESJ_EENS1_15EpilogueDefaultEEEEEvvEEEEvNT_6ParamsE --------------------------
	.section	.nv.shared._ZN7cutlass13device_kernelINS_4gemm6kernel13GemmUniversalIN4cute5tupleIJiiiiEEENS1_10collective13CollectiveMmaINS1_34MainloopSm90TmaGmmaWarpSpecializedILi7ENS5_IJNS4_1CILi1EEESB_SB_EEENS1_35KernelTmaWarpSpecializedCooperativeEEENS5_IJNSA_ILi256EEENSA_ILi128EEENSA_ILi64EEEEEENS_6half_tENS5_IJlSB_lEEESJ_SK_NS4_8TiledMMAINS4_8MMA_AtomIJNS4_4SM904GMMA26MMA_64x128x16_F32F16F16_SSILNSO_5MajorE0ELSQ_0ELNSO_7ScaleInE1ELSR_1EEEEEENS4_6LayoutINS5_IJNSA_ILi2EEESB_SB_EEENS5_IJSB_NSA_ILi0EEESX_EEEEENS5_IJNS4_10UnderscoreES10_S10_EEEEENS4_13SM90_TMA_LOADENS4_14ComposedLayoutINS4_7SwizzleILi3ELi4ELi3EEENS4_18smem_ptr_flag_bitsILi16EEENSU_INS5_IJNSA_ILi8EEESH_EEENS5_IJSH_SB_EEEEEEEvNS4_8identityES13_S1D_vS1E_EENS_8epilogue10collective6detail29Sm90TmaWarpSpecializedAdapterINS1H_15DefaultEpilogueISJ_SK_SK_NS1G_6thread17LinearCombinationISJ_Li1EffLNS1L_9ScaleType4KindE0ELNS_15FloatRoundStyleE2ESJ_EENS1_15EpilogueDefaultEEEEEvvEEEEvNT_6ParamsE,"aw",@nobits
	.sectionflags	@""
	.align	16
	.zero		1024


//--------------------- .nv.shared.reserved.0     --------------------------
	.section	.nv.shared.reserved.0,"aw",@nobits
	.weak		__nv_reservedSMEM_offset_0_alias
	.size		__nv_reservedSMEM_offset_0_alias, 0, 0
	.other		__nv_reservedSMEM_offset_0_alias,@"STO_CUDA_RESERVED_SHARED STV_DEFAULT"
__nv_reservedSMEM_offset_0_alias:
	.zero		0


//--------------------- .nv.global                --------------------------
	.section	.nv.global,"aw",@nobits
.nv.global:
	.type		_ZN40_INTERNAL_bba8985e_4_k_cu_58e65a79_158034cute1_E,@object
	.size		_ZN40_INTERNAL_bba8985e_4_k_cu_58e65a79_158034cute1_E,(_ZN40_INTERNAL_bba8985e_4_k_cu_58e65a79_158034cuda3std3__45__cpo6cbeginE - _ZN40_INTERNAL_bba8985e_4_k_cu_58e65a79_158034cute1_E)
_ZN40_INTERNAL_bba8985e_4_k_cu_58e65a79_158034cute1_E:
	.zero		1
	.type		_ZN40_INTERNAL_bba8985e_4_k_cu_58e65a79_158034cuda3std3__45__cpo6cbeginE,@object
	.size		_ZN40_INTERNAL_bba8985e_4_k_cu_58e65a79_158034cuda3std3__45__cpo6cbeginE,(_ZN40_INTERNAL_bba8985e_4_k_cu_58e65a79_158034cuda3std3__48in_placeE - _ZN40_INTERNAL_bba8985e_4_k_cu_58e65a79_158034cuda3std3__45__cpo6cbeginE)
_ZN40_INTERNAL_bba8985e_4_k_cu_58e65a79_158034cuda3std3__45__cpo6cbeginE:
	.zero		1
	.type		_ZN40_INTERNAL_bba8985e_4_k_cu_58e65a79_158034cuda3std3__48in_placeE,@object
	.size		_ZN40_INTERNAL_bba8985e_4_k_cu_58e65a79_158034cuda3std3__48in_placeE,(_ZN40_INTERNAL_bba8985e_4_k_cu_58e65a79_158034cuda3std6ranges3__45__cpo9iter_moveE - _ZN40_INTERNAL_bba8985e_4_k_cu_58e65a79_158034cuda3std3__48in_placeE)
_ZN40_INTERNAL_bba8985e_4_k_cu_58e65a79_158034cuda3std3__48in_placeE:
	.zero		1
	.type		_ZN40_INTERNAL_bba8985e_4_k_cu_58e65a79_158034cuda3std6ranges3__45__cpo9iter_moveE,@object
	.size		_ZN40_INTERNAL_bba8985e_4_k_cu_58e65a79_158034cuda3std6ranges3__45__cpo9iter_moveE,(_ZN40_INTERNAL_bba8985e_4_k_cu_58e65a79_158034cuda3std3__45__cpo5beginE - _ZN40_INTERNAL_bba8985e_4_k_cu_58e65a79_158034cuda3std6ranges3__45__cpo9iter_moveE)
_ZN40_INTERNAL_bba8985e_4_k_cu_58e65a79_158034cuda3std6ranges3__45__cpo9iter_moveE:
	.zero		1
	.type		_ZN40_INTERNAL_bba8985e_4_k_cu_58e65a79_158034cuda3std3__45__cpo5beginE,@object
	.size		_ZN40_INTERNAL_bba8985e_4_k_cu_58e65a79_158034cuda3std3__45__cpo5beginE,(_ZN40_INTERNAL_bba8985e_4_k_cu_58e65a79_158034cuda3std3__442_GLOBAL__N__bba8985e_4_k_cu_58e65a79_158036ignoreE - _ZN40_INTERNAL_bba8985e_4_k_cu_58e65a79_158034cuda3std3__45__cpo5beginE)
_ZN40_INTERNAL_bba8985e_4_k_cu_58e65a79_158034cuda3std3__45__cpo5beginE:
	.zero		1
	.type		_ZN40_INTERNAL_bba8985e_4_k_cu_58e65a79_158034cuda3std3__442_GLOBAL__N__bba8985e_4_k_cu_58e65a79_158036ignoreE,@object
	.size		_ZN40_INTERNAL_bba8985e_4_k_cu_58e65a79_158034cuda3std3__442_GLOBAL__N__bba8985e_4_k_cu_58e65a79_158036ignoreE,(_ZN40_INTERNAL_bba8985e_4_k_cu_58e65a79_158034cute7productE - _ZN40_INTERNAL_bba8985e_4_k_cu_58e65a79_158034cuda3std3__442_GLOBAL__N__bba8985e_4_k_cu_58e65a79_158036ignoreE)
_ZN40_INTERNAL_bba8985e_4_k_cu_58e65a79_158034cuda3std3__442_GLOBAL__N__bba8985e_4_k_cu_58e65a79_158036ignoreE:
	.zero		1
	.type		_ZN40_INTERNAL_bba8985e_4_k_cu_58e65a79_158034cute7productE,@object
	.size		_ZN40_INTERNAL_bba8985e_4_k_cu_58e65a79_158034cute7productE,(_ZN40_INTERNAL_bba8985e_4_k_cu_58e65a79_158034cuda3std3__45__cpo3endE - _ZN40_INTERNAL_bba8985e_4_k_cu_58e65a79_158034cute7productE)
_ZN40_INTERNAL_bba8985e_4_k_cu_58e65a79_158034cute7productE:
	.zero		1
	.type		_ZN40_INTERNAL_bba8985e_4_k_cu_58e65a79_158034cuda3std3__45__cpo3endE,@object
	.size		_ZN40_INTERNAL_bba8985e_4_k_cu_58e65a79_158034cuda3std3__45__cpo3endE,(_ZN40_INTERNAL_bba8985e_4_k_cu_58e65a79_158034cuda3std3__419piecewise_constructE - _ZN40_INTERNAL_bba8985e_4_k_cu_58e65a79_158034cuda3std3__45__cpo3endE)
_ZN40_INTERNAL_bba8985e_4_k_cu_58e65a79_158034cuda3std3__45__cpo3endE:
	.zero		1
	.type		_ZN40_INTERNAL_bba8985e_4_k_cu_58e65a79_158034cuda3std3__419piecewise_constructE,@object
	.size		_ZN40_INTERNAL_bba8985e_4_k_cu_58e65a79_158034cuda3std3__419piecewise_constructE,(_ZN40_INTERNAL_bba8985e_4_k_cu_58e65a79_158034cuda3std3__45__cpo4cendE - _ZN40_INTERNAL_bba8985e_4_k_cu_58e65a79_158034cuda3std3__419piecewise_constructE)
_ZN40_INTERNAL_bba8985e_4_k_cu_58e65a79_158034cuda3std3__419piecewise_constructE:
	.zero		1
	.type		_ZN40_INTERNAL_bba8985e_4_k_cu_58e65a79_158034cuda3std3__45__cpo4cendE,@object
	.size		_ZN40_INTERNAL_bba8985e_4_k_cu_58e65a79_158034cuda3std3__45__cpo4cendE,(_ZN40_INTERNAL_bba8985e_4_k_cu_58e65a79_158034cuda3std6ranges3__45__cpo4swapE - _ZN40_INTERNAL_bba8985e_4_k_cu_58e65a79_158034cuda3std3__45__cpo4cendE)
_ZN40_INTERNAL_bba8985e_4_k_cu_58e65a79_158034cuda3std3__45__cpo4cendE:
	.zero		1
	.type		_ZN40_INTERNAL_bba8985e_4_k_cu_58e65a79_158034cuda3std6ranges3__45__cpo4swapE,@object
	.size		_ZN40_INTERNAL_bba8985e_4_k_cu_58e65a79_158034cuda3std6ranges3__45__cpo4swapE,(.L_8 - _ZN40_INTERNAL_bba8985e_4_k_cu_58e65a79_158034cuda3std6ranges3__45__cpo4swapE)
_ZN40_INTERNAL_bba8985e_4_k_cu_58e65a79_158034cuda3std6ranges3__45__cpo4swapE:
	.zero		1
.L_8:


//--------------------- .nv.constant0._ZN7cutlass13device_kernelINS_4gemm6kernel13GemmUniversalIN4cute5tupleIJiiiiEEENS1_10collective13CollectiveMmaINS1_34MainloopSm90TmaGmmaWarpSpecializedILi7ENS5_IJNS4_1CILi1EEESB_SB_EEENS1_35KernelTmaWarpSpecializedCooperativeEEENS5_IJNSA_ILi256EEENSA_ILi128EEENSA_ILi64EEEEEENS_6half_tENS5_IJlSB_lEEESJ_SK_NS4_8TiledMMAINS4_8MMA_AtomIJNS4_4SM904GMMA26MMA_64x128x16_F32F16F16_SSILNSO_5MajorE0ELSQ_0ELNSO_7ScaleInE1ELSR_1EEEEEENS4_6LayoutINS5_IJNSA_ILi2EEESB_SB_EEENS5_IJSB_NSA_ILi0EEESX_EEEEENS5_IJNS4_10UnderscoreES10_S10_EEEEENS4_13SM90_TMA_LOADENS4_14ComposedLayoutINS4_7SwizzleILi3ELi4ELi3EEENS4_18smem_ptr_flag_bitsILi16EEENSU_INS5_IJNSA_ILi8EEESH_EEENS5_IJSH_SB_EEEEEEEvNS4_8identityES13_S1D_vS1E_EENS_8epilogue10collective6detail29Sm90TmaWarpSpecializedAdapterINS1H_15DefaultEpilogueISJ_SK_SK_NS1G_6thread17LinearCombinationISJ_Li1EffLNS1L_9ScaleType4KindE0ELNS_15FloatRoundStyleE2ESJ_EENS1_15EpilogueDefaultEEEEEvvEEEEvNT_6ParamsE --------------------------
	.section	.nv.constant0._ZN7cutlass13device_kernelINS_4gemm6kernel13GemmUniversalIN4cute5tupleIJiiiiEEENS1_10collective13CollectiveMmaINS1_34MainloopSm90TmaGmmaWarpSpecializedILi7ENS5_IJNS4_1CILi1EEESB_SB_EEENS1_35KernelTmaWarpSpecializedCooperativeEEENS5_IJNSA_ILi256EEENSA_ILi128EEENSA_ILi64EEEEEENS_6half_tENS5_IJlSB_lEEESJ_SK_NS4_8TiledMMAINS4_8MMA_AtomIJNS4_4SM904GMMA26MMA_64x128x16_F32F16F16_SSILNSO_5MajorE0ELSQ_0ELNSO_7ScaleInE1ELSR_1EEEEEENS4_6LayoutINS5_IJNSA_ILi2EEESB_SB_EEENS5_IJSB_NSA_ILi0EEESX_EEEEENS5_IJNS4_10UnderscoreES10_S10_EEEEENS4_13SM90_TMA_LOADENS4_14ComposedLayoutINS4_7SwizzleILi3ELi4ELi3EEENS4_18smem_ptr_flag_bitsILi16EEENSU_INS5_IJNSA_ILi8EEESH_EEENS5_IJSH_SB_EEEEEEEvNS4_8identityES13_S1D_vS1E_EENS_8epilogue10collective6detail29Sm90TmaWarpSpecializedAdapterINS1H_15DefaultEpilogueISJ_SK_SK_NS1G_6thread17LinearCombinationISJ_Li1EffLNS1L_9ScaleType4KindE0ELNS_15FloatRoundStyleE2ESJ_EENS1_15EpilogueDefaultEEEEEvvEEEEvNT_6ParamsE,"a",@progbits
	.sectionflags	@""
	.align	4
.nv.constant0._ZN7cutlass13device_kernelINS_4gemm6kernel13GemmUniversalIN4cute5tupleIJiiiiEEENS1_10collective13CollectiveMmaINS1_34MainloopSm90TmaGmmaWarpSpecializedILi7ENS5_IJNS4_1CILi1EEESB_SB_EEENS1_35KernelTmaWarpSpecializedCooperativeEEENS5_IJNSA_ILi256EEENSA_ILi128EEENSA_ILi64EEEEEENS_6half_tENS5_IJlSB_lEEESJ_SK_NS4_8TiledMMAINS4_8MMA_AtomIJNS4_4SM904GMMA26MMA_64x128x16_F32F16F16_SSILNSO_5MajorE0ELSQ_0ELNSO_7ScaleInE1ELSR_1EEEEEENS4_6LayoutINS5_IJNSA_ILi2EEESB_SB_EEENS5_IJSB_NSA_ILi0EEESX_EEEEENS5_IJNS4_10UnderscoreES10_S10_EEEEENS4_13SM90_TMA_LOADENS4_14ComposedLayoutINS4_7SwizzleILi3ELi4ELi3EEENS4_18smem_ptr_flag_bitsILi16EEENSU_INS5_IJNSA_ILi8EEESH_EEENS5_IJSH_SB_EEEEEEEvNS4_8identityES13_S1D_vS1E_EENS_8epilogue10collective6detail29Sm90TmaWarpSpecializedAdapterINS1H_15DefaultEpilogueISJ_SK_SK_NS1G_6thread17LinearCombinationISJ_Li1EffLNS1L_9ScaleType4KindE0ELNS_15FloatRoundStyleE2ESJ_EENS1_15EpilogueDefaultEEEEEvvEEEEvNT_6ParamsE:
	.zero		1664


//--------------------- SYMBOLS --------------------------

	.type		.nv.reservedSmem.offset0,@object
	.size		.nv.reservedSmem.offset0,0x4
	.type		__assertfail,@function
